	.target	sm_100a

	.elftype	@"ET_EXEC"


//--------------------- .note.nv.tkinfo           --------------------------
	.section	.note.nv.tkinfo,"",@"SHT_NOTE"
	.sectionflags	@"SHF_NOTE_NV_TKINFO"
	.tkinfo
        /*0018*/ 	.word	0x00000002
        /*0030*/ 	.string	""
        /*0030*/ 	.string	"ptxas"
        /*0030*/ 	.string	"Cuda compilation tools, release 13.0, V13.0.88"
        /*0030*/ 	.string	"Build cuda_13.0.r13.0/compiler.36424714_0"
        /*0030*/ 	.string	"-arch sm_100a -m 64 "



//--------------------- .note.nv.cuinfo           --------------------------
	.section	.note.nv.cuinfo,"",@"SHT_NOTE"
	.sectionflags	@"SHF_NOTE_NV_CUINFO"
        /*0018*/ 	.short	0x0002
        /*001a*/ 	.short	0x0064
        /*001c*/ 	.short	0x0082
	.zero		2


//--------------------- .nv.info                  --------------------------
	.section	.nv.info,"",@"SHT_CUDA_INFO"
	.align	4


	//----- nvinfo : EIATTR_REGCOUNT
	.align		4
        /*0000*/ 	.byte	0x04, 0x2f
        /*0002*/ 	.short	(.L_19 - .L_18)
	.align		4
.L_18:
        /*0004*/ 	.word	index@(_ZN7cutlass13device_kernelINS_4gemm6kernel13GemmUniversalIN4cute5tupleIJiiiiEEENS1_10collective13CollectiveMmaINS1_35MainloopSm100TmaUmmaWarpSpecializedILi72ELi2ELi4ENS5_IJNS4_1CILi1EEESB_SB_EEEEENS5_IJNSA_ILi64EEENSA_ILi32EEENSA_ILi16EEEEEENS_10bfloat16_tENS5_IJlSB_lEEESI_SJ_NS4_8TiledMMAINS4_8MMA_AtomIJNS4_20SM100_MMA_F16BF16_SSISI_SI_fLi64ELi32ELNS4_4UMMA5MajorE0ELSO_0ELNSN_7ScaleInE0ELSP_0EEEEEENS4_6LayoutISC_NS5_IJNSA_ILi0EEEST_ST_EEEEENS5_IJNS4_10UnderscoreESW_SW_EEEEENS4_13SM90_TMA_LOADENS4_14ComposedLayoutINS4_7SwizzleILi1ELi4ELi3EEENS4_18smem_ptr_flag_bitsILi16EEENSS_INS5_IJNSA_ILi8EEESG_EEENS5_IJSG_SB_EEEEEEEvNS4_8identityESZ_S19_vS1A_EENS_8epilogue10collective18CollectiveEpilogueINS1C_23Sm100TmaWarpSpecializedILi2ELi1ELi16ELb1ELb0EEEJSH_NS5_IJNSS_ISE_SB_EENSS_ISF_SB_EEEEESI_SJ_SI_SJ_NS1C_6fusion15FusionCallbacksIS1G_NS1K_17LinearCombinationISI_fSI_fLNS_15FloatRoundStyleE2EEESH_S1J_JEEENS4_5SM1004TMEM4LOAD26SM100_TMEM_LOAD_16dp256b4xESZ_NS10_INS11_ILi2ELi4ELi3EEES14_NSS_INS5_IJS15_SF_EEENS5_IJSF_SB_EEEEEEENS4_17SM75_U32x4_LDSM_NENS4_14SM90_TMA_STOREES1Y_NS4_17SM90_U32x4_STSM_NENS4_39AutoVectorizingCopyWithAssumedAlignmentILi128EEEEEEvvEEEEvNT_6ParamsE)
        /*0008*/ 	.word	0x0000005e


	//----- nvinfo : EIATTR_FRAME_SIZE
	.align		4
.L_19:
        /*000c*/ 	.byte	0x04, 0x11
        /*000e*/ 	.short	(.L_21 - .L_20)
	.align		4
.L_20:
        /*0010*/ 	.word	index@($__internal_2_$__cuda_sm10x_tcgen05_guardrail_trap_unallocated_columns_being_dealloced)
        /*0014*/ 	.word	0x00000000


	//----- nvinfo : EIATTR_FRAME_SIZE
	.align		4
.L_21:
        /*0018*/ 	.byte	0x04, 0x11
        /*001a*/ 	.short	(.L_23 - .L_22)
	.align		4
.L_22:
        /*001c*/ 	.word	index@($__internal_1_$__cuda_sm10x_tcgen05_guardrail_trap_phase_invalid_during_alloc)
        /*0020*/ 	.word	0x00000000


	//----- nvinfo : EIATTR_FRAME_SIZE
	.align		4
.L_23:
        /*0024*/ 	.byte	0x04, 0x11
        /*0026*/ 	.short	(.L_25 - .L_24)
	.align		4
.L_24:
        /*0028*/ 	.word	index@($__internal_0_$__cuda_sm10x_tcgen05_guardrail_trap_col_being_dealloced_not_returned_by_alloc)
        /*002c*/ 	.word	0x00000000


	//----- nvinfo : EIATTR_FRAME_SIZE
	.align		4
.L_25:
        /*0030*/ 	.byte	0x04, 0x11
        /*0032*/ 	.short	(.L_27 - .L_26)
	.align		4
.L_26:
        /*0034*/ 	.word	index@(_ZN7cutlass13device_kernelINS_4gemm6kernel13GemmUniversalIN4cute5tupleIJiiiiEEENS1_10collective13CollectiveMmaINS1_35MainloopSm100TmaUmmaWarpSpecializedILi72ELi2ELi4ENS5_IJNS4_1CILi1EEESB_SB_EEEEENS5_IJNSA_ILi64EEENSA_ILi32EEENSA_ILi16EEEEEENS_10bfloat16_tENS5_IJlSB_lEEESI_SJ_NS4_8TiledMMAINS4_8MMA_AtomIJNS4_20SM100_MMA_F16BF16_SSISI_SI_fLi64ELi32ELNS4_4UMMA5MajorE0ELSO_0ELNSN_7ScaleInE0ELSP_0EEEEEENS4_6LayoutISC_NS5_IJNSA_ILi0EEEST_ST_EEEEENS5_IJNS4_10UnderscoreESW_SW_EEEEENS4_13SM90_TMA_LOADENS4_14ComposedLayoutINS4_7SwizzleILi1ELi4ELi3EEENS4_18smem_ptr_flag_bitsILi16EEENSS_INS5_IJNSA_ILi8EEESG_EEENS5_IJSG_SB_EEEEEEEvNS4_8identityESZ_S19_vS1A_EENS_8epilogue10collective18CollectiveEpilogueINS1C_23Sm100TmaWarpSpecializedILi2ELi1ELi16ELb1ELb0EEEJSH_NS5_IJNSS_ISE_SB_EENSS_ISF_SB_EEEEESI_SJ_SI_SJ_NS1C_6fusion15FusionCallbacksIS1G_NS1K_17LinearCombinationISI_fSI_fLNS_15FloatRoundStyleE2EEESH_S1J_JEEENS4_5SM1004TMEM4LOAD26SM100_TMEM_LOAD_16dp256b4xESZ_NS10_INS11_ILi2ELi4ELi3EEES14_NSS_INS5_IJS15_SF_EEENS5_IJSF_SB_EEEEEEENS4_17SM75_U32x4_LDSM_NENS4_14SM90_TMA_STOREES1Y_NS4_17SM90_U32x4_STSM_NENS4_39AutoVectorizingCopyWithAssumedAlignmentILi128EEEEEEvvEEEEvNT_6ParamsE)
        /*0038*/ 	.word	0x00000000


	//----- nvinfo : EIATTR_MIN_STACK_SIZE
	.align		4
.L_27:
        /*003c*/ 	.byte	0x04, 0x12
        /*003e*/ 	.short	(.L_29 - .L_28)
	.align		4
.L_28:
        /*0040*/ 	.word	index@(_ZN7cutlass13device_kernelINS_4gemm6kernel13GemmUniversalIN4cute5tupleIJiiiiEEENS1_10collective13CollectiveMmaINS1_35MainloopSm100TmaUmmaWarpSpecializedILi72ELi2ELi4ENS5_IJNS4_1CILi1EEESB_SB_EEEEENS5_IJNSA_ILi64EEENSA_ILi32EEENSA_ILi16EEEEEENS_10bfloat16_tENS5_IJlSB_lEEESI_SJ_NS4_8TiledMMAINS4_8MMA_AtomIJNS4_20SM100_MMA_F16BF16_SSISI_SI_fLi64ELi32ELNS4_4UMMA5MajorE0ELSO_0ELNSN_7ScaleInE0ELSP_0EEEEEENS4_6LayoutISC_NS5_IJNSA_ILi0EEEST_ST_EEEEENS5_IJNS4_10UnderscoreESW_SW_EEEEENS4_13SM90_TMA_LOADENS4_14ComposedLayoutINS4_7SwizzleILi1ELi4ELi3EEENS4_18smem_ptr_flag_bitsILi16EEENSS_INS5_IJNSA_ILi8EEESG_EEENS5_IJSG_SB_EEEEEEEvNS4_8identityESZ_S19_vS1A_EENS_8epilogue10collective18CollectiveEpilogueINS1C_23Sm100TmaWarpSpecializedILi2ELi1ELi16ELb1ELb0EEEJSH_NS5_IJNSS_ISE_SB_EENSS_ISF_SB_EEEEESI_SJ_SI_SJ_NS1C_6fusion15FusionCallbacksIS1G_NS1K_17LinearCombinationISI_fSI_fLNS_15FloatRoundStyleE2EEESH_S1J_JEEENS4_5SM1004TMEM4LOAD26SM100_TMEM_LOAD_16dp256b4xESZ_NS10_INS11_ILi2ELi4ELi3EEES14_NSS_INS5_IJS15_SF_EEENS5_IJSF_SB_EEEEEEENS4_17SM75_U32x4_LDSM_NENS4_14SM90_TMA_STOREES1Y_NS4_17SM90_U32x4_STSM_NENS4_39AutoVectorizingCopyWithAssumedAlignmentILi128EEEEEEvvEEEEvNT_6ParamsE)
        /*0044*/ 	.word	0x00000000
.L_29:


//--------------------- .nv.compat                --------------------------
	.section	.nv.compat,"",@"SHT_CUDA_COMPAT_INFO"
	.align	4
        /*0000*/ 	.byte	0x02, 0x09, 0x01, 0x00, 0x02, 0x02, 0x02, 0x00, 0x02, 0x05, 0x05, 0x00, 0x03, 0x07, 0x01, 0x01
        /*0010*/ 	.byte	0x02, 0x03, 0x01, 0x00, 0x02, 0x06, 0x01, 0x00, 0x04, 0x0b, 0x08, 0x00, 0x09, 0x00, 0x00, 0x00
        /*0020*/ 	.byte	0x00, 0x00, 0x00, 0x00


//--------------------- .nv.info._ZN7cutlass13device_kernelINS_4gemm6kernel13GemmUniversalIN4cute5tupleIJiiiiEEENS1_10collective13CollectiveMmaINS1_35MainloopSm100TmaUmmaWarpSpecializedILi72ELi2ELi4ENS5_IJNS4_1CILi1EEESB_SB_EEEEENS5_IJNSA_ILi64EEENSA_ILi32EEENSA_ILi16EEEEEENS_10bfloat16_tENS5_IJlSB_lEEESI_SJ_NS4_8TiledMMAINS4_8MMA_AtomIJNS4_20SM100_MMA_F16BF16_SSISI_SI_fLi64ELi32ELNS4_4UMMA5MajorE0ELSO_0ELNSN_7ScaleInE0ELSP_0EEEEEENS4_6LayoutISC_NS5_IJNSA_ILi0EEEST_ST_EEEEENS5_IJNS4_10UnderscoreESW_SW_EEEEENS4_13SM90_TMA_LOADENS4_14ComposedLayoutINS4_7SwizzleILi1ELi4ELi3EEENS4_18smem_ptr_flag_bitsILi16EEENSS_INS5_IJNSA_ILi8EEESG_EEENS5_IJSG_SB_EEEEEEEvNS4_8identityESZ_S19_vS1A_EENS_8epilogue10collective18CollectiveEpilogueINS1C_23Sm100TmaWarpSpecializedILi2ELi1ELi16ELb1ELb0EEEJSH_NS5_IJNSS_ISE_SB_EENSS_ISF_SB_EEEEESI_SJ_SI_SJ_NS1C_6fusion15FusionCallbacksIS1G_NS1K_17LinearCombinationISI_fSI_fLNS_15FloatRoundStyleE2EEESH_S1J_JEEENS4_5SM1004TMEM4LOAD26SM100_TMEM_LOAD_16dp256b4xESZ_NS10_INS11_ILi2ELi4ELi3EEES14_NSS_INS5_IJS15_SF_EEENS5_IJSF_SB_EEEEEEENS4_17SM75_U32x4_LDSM_NENS4_14SM90_TMA_STOREES1Y_NS4_17SM90_U32x4_STSM_NENS4_39AutoVectorizingCopyWithAssumedAlignmentILi128EEEEEEvvEEEEvNT_6ParamsE --------------------------
	.section	.nv.info._ZN7cutlass13device_kernelINS_4gemm6kernel13GemmUniversalIN4cute5tupleIJiiiiEEENS1_10collective13CollectiveMmaINS1_35MainloopSm100TmaUmmaWarpSpecializedILi72ELi2ELi4ENS5_IJNS4_1CILi1EEESB_SB_EEEEENS5_IJNSA_ILi64EEENSA_ILi32EEENSA_ILi16EEEEEENS_10bfloat16_tENS5_IJlSB_lEEESI_SJ_NS4_8TiledMMAINS4_8MMA_AtomIJNS4_20SM100_MMA_F16BF16_SSISI_SI_fLi64ELi32ELNS4_4UMMA5MajorE0ELSO_0ELNSN_7ScaleInE0ELSP_0EEEEEENS4_6LayoutISC_NS5_IJNSA_ILi0EEEST_ST_EEEEENS5_IJNS4_10UnderscoreESW_SW_EEEEENS4_13SM90_TMA_LOADENS4_14ComposedLayoutINS4_7SwizzleILi1ELi4ELi3EEENS4_18smem_ptr_flag_bitsILi16EEENSS_INS5_IJNSA_ILi8EEESG_EEENS5_IJSG_SB_EEEEEEEvNS4_8identityESZ_S19_vS1A_EENS_8epilogue10collective18CollectiveEpilogueINS1C_23Sm100TmaWarpSpecializedILi2ELi1ELi16ELb1ELb0EEEJSH_NS5_IJNSS_ISE_SB_EENSS_ISF_SB_EEEEESI_SJ_SI_SJ_NS1C_6fusion15FusionCallbacksIS1G_NS1K_17LinearCombinationISI_fSI_fLNS_15FloatRoundStyleE2EEESH_S1J_JEEENS4_5SM1004TMEM4LOAD26SM100_TMEM_LOAD_16dp256b4xESZ_NS10_INS11_ILi2ELi4ELi3EEES14_NSS_INS5_IJS15_SF_EEENS5_IJSF_SB_EEEEEEENS4_17SM75_U32x4_LDSM_NENS4_14SM90_TMA_STOREES1Y_NS4_17SM90_U32x4_STSM_NENS4_39AutoVectorizingCopyWithAssumedAlignmentILi128EEEEEEvvEEEEvNT_6ParamsE,"",@"SHT_CUDA_INFO"
	.sectionflags	@""
	.align	4


	//----- nvinfo : EIATTR_CUDA_API_VERSION
	.align		4
        /*0000*/ 	.byte	0x04, 0x37
        /*0002*/ 	.short	(.L_31 - .L_30)
.L_30:
        /*0004*/ 	.word	0x00000082


	//----- nvinfo : EIATTR_KPARAM_INFO
	.align		4
.L_31:
        /*0008*/ 	.byte	0x04, 0x17
        /*000a*/ 	.short	(.L_33 - .L_32)
.L_32:
        /*000c*/ 	.word	0x00000000
        /*0010*/ 	.short	0x0000
        /*0012*/ 	.short	0x0000
        /*0014*/ 	.byte	0x00, 0xf0, 0x01, 0x20


	//----- nvinfo : EIATTR_AT_ENTRY_FRAGMENTS
	.align		4
.L_33:
        /*0018*/ 	.byte	0x04, 0x4f
        /*001a*/ 	.short	(.L_35 - .L_34)


	//   ....[0]....
.L_34:
        /*001c*/ 	.word	0x00000006


	//----- nvinfo : EIATTR_RESERVED_SMEM_USED
	.align		4
.L_35:
        /*0020*/ 	.byte	0x01, 0x41
	.zero		2


	//----- nvinfo : EIATTR_SPARSE_MMA_MASK
	.align		4
        /*0024*/ 	.byte	0x03, 0x50
        /*0026*/ 	.short	0x0000


	//----- nvinfo : EIATTR_TCGEN05_1CTA_USED
	.align		4
        /*0028*/ 	.byte	0x01, 0x51
	.zero		2


	//----- nvinfo : EIATTR_MAXREG_COUNT
	.align		4
        /*002c*/ 	.byte	0x03, 0x1b
        /*002e*/ 	.short	0x00ff


	//----- nvinfo : EIATTR_NUM_BARRIERS
	.align		4
        /*0030*/ 	.byte	0x02, 0x4c
        /*0032*/ 	.byte	0x07
	.zero		1


	//----- nvinfo : EIATTR_EXTERNS
	.align		4
        /*0034*/ 	.byte	0x04, 0x0f
        /*0036*/ 	.short	(.L_37 - .L_36)


	//   ....[0]....
	.align		4
.L_36:
        /*0038*/ 	.word	index@(__assertfail)


	//----- nvinfo : EIATTR_MERCURY_ISA_VERSION
	.align		4
.L_37:
        /*003c*/ 	.byte	0x03, 0x5f
        /*003e*/ 	.short	0x0101


	//----- nvinfo : EIATTR_INT_WARP_WIDE_INSTR_OFFSETS
	.align		4
        /*0040*/ 	.byte	0x04, 0x31
        /*0042*/ 	.short	(.L_39 - .L_38)


	//   ....[0]....
.L_38:
        /*0044*/ 	.word	0x00002660


	//   ....[1]....
        /*0048*/ 	.word	0x00006600


	//   ....[2]....
        /*004c*/ 	.word	0x00006620


	//   ....[3]....
        /*0050*/ 	.word	0x00006650


	//   ....[4]....
        /*0054*/ 	.word	0x00007050


	//   ....[5]....
        /*0058*/ 	.word	0x00007190


	//----- nvinfo : EIATTR_COOP_GROUP_MASK_REGIDS
	.align		4
.L_39:
        /*005c*/ 	.byte	0x04, 0x29
        /*005e*/ 	.short	(.L_41 - .L_40)


	//   ....[0]....
.L_40:
        /*0060*/ 	.word	0xffffffff


	//   ....[1]....
        /*0064*/ 	.word	0xffffffff


	//   ....[2]....
        /*0068*/ 	.word	0xffffffff


	//   ....[3]....
        /*006c*/ 	.word	0xffffffff


	//   ....[4]....
        /*0070*/ 	.word	0xffffffff


	//   ....[5]....
        /*0074*/ 	.word	0xffffffff


	//   ....[6]....
        /*0078*/ 	.word	0xffffffff


	//   ....[7]....
        /*007c*/ 	.word	0xffffffff


	//   ....[8]....
        /*0080*/ 	.word	0xffffffff


	//   ....[9]....
        /*0084*/ 	.word	0xffffffff


	//   ....[10]....
        /*0088*/ 	.word	0xffffffff


	//   ....[11]....
        /*008c*/ 	.word	0xffffffff


	//   ....[12]....
        /*0090*/ 	.word	0xffffffff


	//----- nvinfo : EIATTR_COOP_GROUP_INSTR_OFFSETS
	.align		4
.L_41:
        /*0094*/ 	.byte	0x04, 0x28
        /*0096*/ 	.short	(.L_43 - .L_42)


	//   ....[0]....
.L_42:
        /*0098*/ 	.word	0x00000090


	//   ....[1]....
        /*009c*/ 	.word	0x000004d0


	//   ....[2]....
        /*00a0*/ 	.word	0x00000ef0


	//   ....[3]....
        /*00a4*/ 	.word	0x00001050


	//   ....[4]....
        /*00a8*/ 	.word	0x00001150


	//   ....[5]....
        /*00ac*/ 	.word	0x000012c0


	//   ....[6]....
        /*00b0*/ 	.word	0x00001460


	//   ....[7]....
        /*00b4*/ 	.word	0x00002540


	//   ....[8]....
        /*00b8*/ 	.word	0x00005960


	//   ....[9]....
        /*00bc*/ 	.word	0x00005b70


	//   ....[10]....
        /*00c0*/ 	.word	0x00005ba0


	//   ....[11]....
        /*00c4*/ 	.word	0x000064e0


	//   ....[12]....
        /*00c8*/ 	.word	0x00006710


	//----- nvinfo : EIATTR_VRC_CTA_INIT_COUNT
	.align		4
.L_43:
        /*00cc*/ 	.byte	0x02, 0x4a
        /*00ce*/ 	.byte	0x80
	.zero		1


	//----- nvinfo : EIATTR_SYSCALL_OFFSETS
	.align		4
        /*00d0*/ 	.byte	0x04, 0x46
        /*00d2*/ 	.short	(.L_45 - .L_44)


	//   ....[0]....
.L_44:
        /*00d4*/ 	.word	0x00007c90


	//   ....[1]....
        /*00d8*/ 	.word	0x00007d80


	//   ....[2]....
        /*00dc*/ 	.word	0x000084b0


	//----- nvinfo : EIATTR_MBARRIER_INSTR_OFFSETS
	.align		4
.L_45:
        /*00e0*/ 	.byte	0x04, 0x39
        /*00e2*/ 	.short	(.L_47 - .L_46)


	//   ....[0]....
.L_46:
        /*00e4*/ 	.word	0x000005d0
        /*00e8*/ 	.word	0x000000ff
        /*00ec*/ 	.word	0x00000000
        /*00f0*/ 	.short	0x0100
        /*00f2*/ 	.byte	0x05
	.zero		1


	//   ....[1]....
        /*00f4*/ 	.word	0x000005e0
        /*00f8*/ 	.word	0x000000ff
        /*00fc*/ 	.word	0x00000240
        /*0100*/ 	.short	0x0100
        /*0102*/ 	.byte	0x05
	.zero		1


	//   ....[2]....
        /*0104*/ 	.word	0x000005f0
        /*0108*/ 	.word	0x000000ff
        /*010c*/ 	.word	0x00000008
        /*0110*/ 	.short	0x0100
        /*0112*/ 	.byte	0x05
	.zero		1


	//   ....[3]....
        /*0114*/ 	.word	0x00000600
        /*0118*/ 	.word	0x000000ff
        /*011c*/ 	.word	0x00000248
        /*0120*/ 	.short	0x0100
        /*0122*/ 	.byte	0x05
	.zero		1


	//   ....[4]....
        /*0124*/ 	.word	0x00000610
        /*0128*/ 	.word	0x000000ff
        /*012c*/ 	.word	0x00000010
        /*0130*/ 	.short	0x0100
        /*0132*/ 	.byte	0x05
	.zero		1


	//   ....[5]....
        /*0134*/ 	.word	0x00000620
        /*0138*/ 	.word	0x000000ff
        /*013c*/ 	.word	0x00000250
        /*0140*/ 	.short	0x0100
        /*0142*/ 	.byte	0x05
	.zero		1


	//   ....[6]....
        /*0144*/ 	.word	0x00000630
        /*0148*/ 	.word	0x000000ff
        /*014c*/ 	.word	0x00000018
        /*0150*/ 	.short	0x0100
        /*0152*/ 	.byte	0x05
	.zero		1


	//   ....[7]....
        /*0154*/ 	.word	0x00000640
        /*0158*/ 	.word	0x000000ff
        /*015c*/ 	.word	0x00000258
        /*0160*/ 	.short	0x0100
        /*0162*/ 	.byte	0x05
	.zero		1


	//   ....[8]....
        /*0164*/ 	.word	0x00000650
        /*0168*/ 	.word	0x000000ff
        /*016c*/ 	.word	0x00000020
        /*0170*/ 	.short	0x0100
        /*0172*/ 	.byte	0x05
	.zero		1


	//   ....[9]....
        /*0174*/ 	.word	0x00000660
        /*0178*/ 	.word	0x000000ff
        /*017c*/ 	.word	0x00000260
        /*0180*/ 	.short	0x0100
        /*0182*/ 	.byte	0x05
	.zero		1


	//   ....[10]....
        /*0184*/ 	.word	0x00000670
        /*0188*/ 	.word	0x000000ff
        /*018c*/ 	.word	0x00000028
        /*0190*/ 	.short	0x0100
        /*0192*/ 	.byte	0x05
	.zero		1


	//   ....[11]....
        /*0194*/ 	.word	0x00000680
        /*0198*/ 	.word	0x000000ff
        /*019c*/ 	.word	0x00000268
        /*01a0*/ 	.short	0x0100
        /*01a2*/ 	.byte	0x05
	.zero		1


	//   ....[12]....
        /*01a4*/ 	.word	0x00000690
        /*01a8*/ 	.word	0x000000ff
        /*01ac*/ 	.word	0x00000030
        /*01b0*/ 	.short	0x0100
        /*01b2*/ 	.byte	0x05
	.zero		1


	//   ....[13]....
        /*01b4*/ 	.word	0x000006a0
        /*01b8*/ 	.word	0x000000ff
        /*01bc*/ 	.word	0x00000270
        /*01c0*/ 	.short	0x0100
        /*01c2*/ 	.byte	0x05
	.zero		1


	//   ....[14]....
        /*01c4*/ 	.word	0x000006b0
        /*01c8*/ 	.word	0x000000ff
        /*01cc*/ 	.word	0x00000038
        /*01d0*/ 	.short	0x0100
        /*01d2*/ 	.byte	0x05
	.zero		1


	//   ....[15]....
        /*01d4*/ 	.word	0x000006c0
        /*01d8*/ 	.word	0x000000ff
        /*01dc*/ 	.word	0x00000278
        /*01e0*/ 	.short	0x0100
        /*01e2*/ 	.byte	0x05
	.zero		1


	//   ....[16]....
        /*01e4*/ 	.word	0x000006d0
        /*01e8*/ 	.word	0x000000ff
        /*01ec*/ 	.word	0x00000040
        /*01f0*/ 	.short	0x0100
        /*01f2*/ 	.byte	0x05
	.zero		1


	//   ....[17]....
        /*01f4*/ 	.word	0x000006e0
        /*01f8*/ 	.word	0x000000ff
        /*01fc*/ 	.word	0x00000280
        /*0200*/ 	.short	0x0100
        /*0202*/ 	.byte	0x05
	.zero		1


	//   ....[18]....
        /*0204*/ 	.word	0x000006f0
        /*0208*/ 	.word	0x000000ff
        /*020c*/ 	.word	0x00000048
        /*0210*/ 	.short	0x0100
        /*0212*/ 	.byte	0x05
	.zero		1


	//   ....[19]....
        /*0214*/ 	.word	0x00000700
        /*0218*/ 	.word	0x000000ff
        /*021c*/ 	.word	0x00000288
        /*0220*/ 	.short	0x0100
        /*0222*/ 	.byte	0x05
	.zero		1


	//   ....[20]....
        /*0224*/ 	.word	0x00000710
        /*0228*/ 	.word	0x000000ff
        /*022c*/ 	.word	0x00000050
        /*0230*/ 	.short	0x0100
        /*0232*/ 	.byte	0x05
	.zero		1


	//   ....[21]....
        /*0234*/ 	.word	0x00000720
        /*0238*/ 	.word	0x000000ff
        /*023c*/ 	.word	0x00000290
        /*0240*/ 	.short	0x0100
        /*0242*/ 	.byte	0x05
	.zero		1


	//   ....[22]....
        /*0244*/ 	.word	0x00000730
        /*0248*/ 	.word	0x000000ff
        /*024c*/ 	.word	0x00000058
        /*0250*/ 	.short	0x0100
        /*0252*/ 	.byte	0x05
	.zero		1


	//   ....[23]....
        /*0254*/ 	.word	0x00000740
        /*0258*/ 	.word	0x000000ff
        /*025c*/ 	.word	0x00000298
        /*0260*/ 	.short	0x0100
        /*0262*/ 	.byte	0x05
	.zero		1


	//   ....[24]....
        /*0264*/ 	.word	0x00000750
        /*0268*/ 	.word	0x000000ff
        /*026c*/ 	.word	0x00000060
        /*0270*/ 	.short	0x0100
        /*0272*/ 	.byte	0x05
	.zero		1


	//   ....[25]....
        /*0274*/ 	.word	0x00000760
        /*0278*/ 	.word	0x000000ff
        /*027c*/ 	.word	0x000002a0
        /*0280*/ 	.short	0x0100
        /*0282*/ 	.byte	0x05
	.zero		1


	//   ....[26]....
        /*0284*/ 	.word	0x00000770
        /*0288*/ 	.word	0x000000ff
        /*028c*/ 	.word	0x00000068
        /*0290*/ 	.short	0x0100
        /*0292*/ 	.byte	0x05
	.zero		1


	//   ....[27]....
        /*0294*/ 	.word	0x00000780
        /*0298*/ 	.word	0x000000ff
        /*029c*/ 	.word	0x000002a8
        /*02a0*/ 	.short	0x0100
        /*02a2*/ 	.byte	0x05
	.zero		1


	//   ....[28]....
        /*02a4*/ 	.word	0x00000790
        /*02a8*/ 	.word	0x000000ff
        /*02ac*/ 	.word	0x00000070
        /*02b0*/ 	.short	0x0100
        /*02b2*/ 	.byte	0x05
	.zero		1


	//   ....[29]....
        /*02b4*/ 	.word	0x000007a0
        /*02b8*/ 	.word	0x000000ff
        /*02bc*/ 	.word	0x000002b0
        /*02c0*/ 	.short	0x0100
        /*02c2*/ 	.byte	0x05
	.zero		1


	//   ....[30]....
        /*02c4*/ 	.word	0x000007b0
        /*02c8*/ 	.word	0x000000ff
        /*02cc*/ 	.word	0x00000078
        /*02d0*/ 	.short	0x0100
        /*02d2*/ 	.byte	0x05
	.zero		1


	//   ....[31]....
        /*02d4*/ 	.word	0x000007c0
        /*02d8*/ 	.word	0x000000ff
        /*02dc*/ 	.word	0x000002b8
        /*02e0*/ 	.short	0x0100
        /*02e2*/ 	.byte	0x05
	.zero		1


	//   ....[32]....
        /*02e4*/ 	.word	0x000007d0
        /*02e8*/ 	.word	0x000000ff
        /*02ec*/ 	.word	0x00000080
        /*02f0*/ 	.short	0x0100
        /*02f2*/ 	.byte	0x05
	.zero		1


	//   ....[33]....
        /*02f4*/ 	.word	0x000007e0
        /*02f8*/ 	.word	0x000000ff
        /*02fc*/ 	.word	0x000002c0
        /*0300*/ 	.short	0x0100
        /*0302*/ 	.byte	0x05
	.zero		1


	//   ....[34]....
        /*0304*/ 	.word	0x000007f0
        /*0308*/ 	.word	0x000000ff
        /*030c*/ 	.word	0x00000088
        /*0310*/ 	.short	0x0100
        /*0312*/ 	.byte	0x05
	.zero		1


	//   ....[35]....
        /*0314*/ 	.word	0x00000800
        /*0318*/ 	.word	0x000000ff
        /*031c*/ 	.word	0x000002c8
        /*0320*/ 	.short	0x0100
        /*0322*/ 	.byte	0x05
	.zero		1


	//   ....[36]....
        /*0324*/ 	.word	0x00000810
        /*0328*/ 	.word	0x000000ff
        /*032c*/ 	.word	0x00000090
        /*0330*/ 	.short	0x0100
        /*0332*/ 	.byte	0x05
	.zero		1


	//   ....[37]....
        /*0334*/ 	.word	0x00000820
        /*0338*/ 	.word	0x000000ff
        /*033c*/ 	.word	0x000002d0
        /*0340*/ 	.short	0x0100
        /*0342*/ 	.byte	0x05
	.zero		1


	//   ....[38]....
        /*0344*/ 	.word	0x00000830
        /*0348*/ 	.word	0x000000ff
        /*034c*/ 	.word	0x00000098
        /*0350*/ 	.short	0x0100
        /*0352*/ 	.byte	0x05
	.zero		1


	//   ....[39]....
        /*0354*/ 	.word	0x00000840
        /*0358*/ 	.word	0x000000ff
        /*035c*/ 	.word	0x000002d8
        /*0360*/ 	.short	0x0100
        /*0362*/ 	.byte	0x05
	.zero		1


	//   ....[40]....
        /*0364*/ 	.word	0x00000850
        /*0368*/ 	.word	0x000000ff
        /*036c*/ 	.word	0x000000a0
        /*0370*/ 	.short	0x0100
        /*0372*/ 	.byte	0x05
	.zero		1


	//   ....[41]....
        /*0374*/ 	.word	0x00000860
        /*0378*/ 	.word	0x000000ff
        /*037c*/ 	.word	0x000002e0
        /*0380*/ 	.short	0x0100
        /*0382*/ 	.byte	0x05
	.zero		1


	//   ....[42]....
        /*0384*/ 	.word	0x00000870
        /*0388*/ 	.word	0x000000ff
        /*038c*/ 	.word	0x000000a8
        /*0390*/ 	.short	0x0100
        /*0392*/ 	.byte	0x05
	.zero		1


	//   ....[43]....
        /*0394*/ 	.word	0x00000880
        /*0398*/ 	.word	0x000000ff
        /*039c*/ 	.word	0x000002e8
        /*03a0*/ 	.short	0x0100
        /*03a2*/ 	.byte	0x05
	.zero		1


	//   ....[44]....
        /*03a4*/ 	.word	0x00000890
        /*03a8*/ 	.word	0x000000ff
        /*03ac*/ 	.word	0x000000b0
        /*03b0*/ 	.short	0x0100
        /*03b2*/ 	.byte	0x05
	.zero		1


	//   ....[45]....
        /*03b4*/ 	.word	0x000008a0
        /*03b8*/ 	.word	0x000000ff
        /*03bc*/ 	.word	0x000002f0
        /*03c0*/ 	.short	0x0100
        /*03c2*/ 	.byte	0x05
	.zero		1


	//   ....[46]....
        /*03c4*/ 	.word	0x000008b0
        /*03c8*/ 	.word	0x000000ff
        /*03cc*/ 	.word	0x000000b8
        /*03d0*/ 	.short	0x0100
        /*03d2*/ 	.byte	0x05
	.zero		1


	//   ....[47]....
        /*03d4*/ 	.word	0x000008c0
        /*03d8*/ 	.word	0x000000ff
        /*03dc*/ 	.word	0x000002f8
        /*03e0*/ 	.short	0x0100
        /*03e2*/ 	.byte	0x05
	.zero		1


	//   ....[48]....
        /*03e4*/ 	.word	0x000008d0
        /*03e8*/ 	.word	0x000000ff
        /*03ec*/ 	.word	0x000000c0
        /*03f0*/ 	.short	0x0100
        /*03f2*/ 	.byte	0x05
	.zero		1


	//   ....[49]....
        /*03f4*/ 	.word	0x000008e0
        /*03f8*/ 	.word	0x000000ff
        /*03fc*/ 	.word	0x00000300
        /*0400*/ 	.short	0x0100
        /*0402*/ 	.byte	0x05
	.zero		1


	//   ....[50]....
        /*0404*/ 	.word	0x000008f0
        /*0408*/ 	.word	0x000000ff
        /*040c*/ 	.word	0x000000c8
        /*0410*/ 	.short	0x0100
        /*0412*/ 	.byte	0x05
	.zero		1


	//   ....[51]....
        /*0414*/ 	.word	0x00000900
        /*0418*/ 	.word	0x000000ff
        /*041c*/ 	.word	0x00000308
        /*0420*/ 	.short	0x0100
        /*0422*/ 	.byte	0x05
	.zero		1


	//   ....[52]....
        /*0424*/ 	.word	0x00000910
        /*0428*/ 	.word	0x000000ff
        /*042c*/ 	.word	0x000000d0
        /*0430*/ 	.short	0x0100
        /*0432*/ 	.byte	0x05
	.zero		1


	//   ....[53]....
        /*0434*/ 	.word	0x00000920
        /*0438*/ 	.word	0x000000ff
        /*043c*/ 	.word	0x00000310
        /*0440*/ 	.short	0x0100
        /*0442*/ 	.byte	0x05
	.zero		1


	//   ....[54]....
        /*0444*/ 	.word	0x00000930
        /*0448*/ 	.word	0x000000ff
        /*044c*/ 	.word	0x000000d8
        /*0450*/ 	.short	0x0100
        /*0452*/ 	.byte	0x05
	.zero		1


	//   ....[55]....
        /*0454*/ 	.word	0x00000940
        /*0458*/ 	.word	0x000000ff
        /*045c*/ 	.word	0x00000318
        /*0460*/ 	.short	0x0100
        /*0462*/ 	.byte	0x05
	.zero		1


	//   ....[56]....
        /*0464*/ 	.word	0x00000950
        /*0468*/ 	.word	0x000000ff
        /*046c*/ 	.word	0x000000e0
        /*0470*/ 	.short	0x0100
        /*0472*/ 	.byte	0x05
	.zero		1


	//   ....[57]....
        /*0474*/ 	.word	0x00000960
        /*0478*/ 	.word	0x000000ff
        /*047c*/ 	.word	0x00000320
        /*0480*/ 	.short	0x0100
        /*0482*/ 	.byte	0x05
	.zero		1


	//   ....[58]....
        /*0484*/ 	.word	0x00000970
        /*0488*/ 	.word	0x000000ff
        /*048c*/ 	.word	0x000000e8
        /*0490*/ 	.short	0x0100
        /*0492*/ 	.byte	0x05
	.zero		1


	//   ....[59]....
        /*0494*/ 	.word	0x00000980
        /*0498*/ 	.word	0x000000ff
        /*049c*/ 	.word	0x00000328
        /*04a0*/ 	.short	0x0100
        /*04a2*/ 	.byte	0x05
	.zero		1


	//   ....[60]....
        /*04a4*/ 	.word	0x00000990
        /*04a8*/ 	.word	0x000000ff
        /*04ac*/ 	.word	0x000000f0
        /*04b0*/ 	.short	0x0100
        /*04b2*/ 	.byte	0x05
	.zero		1


	//   ....[61]....
        /*04b4*/ 	.word	0x000009a0
        /*04b8*/ 	.word	0x000000ff
        /*04bc*/ 	.word	0x00000330
        /*04c0*/ 	.short	0x0100
        /*04c2*/ 	.byte	0x05
	.zero		1


	//   ....[62]....
        /*04c4*/ 	.word	0x000009b0
        /*04c8*/ 	.word	0x000000ff
        /*04cc*/ 	.word	0x000000f8
        /*04d0*/ 	.short	0x0100
        /*04d2*/ 	.byte	0x05
	.zero		1


	//   ....[63]....
        /*04d4*/ 	.word	0x000009c0
        /*04d8*/ 	.word	0x000000ff
        /*04dc*/ 	.word	0x00000338
        /*04e0*/ 	.short	0x0100
        /*04e2*/ 	.byte	0x05
	.zero		1


	//   ....[64]....
        /*04e4*/ 	.word	0x000009d0
        /*04e8*/ 	.word	0x000000ff
        /*04ec*/ 	.word	0x00000100
        /*04f0*/ 	.short	0x0100
        /*04f2*/ 	.byte	0x05
	.zero		1


	//   ....[65]....
        /*04f4*/ 	.word	0x000009e0
        /*04f8*/ 	.word	0x000000ff
        /*04fc*/ 	.word	0x00000340
        /*0500*/ 	.short	0x0100
        /*0502*/ 	.byte	0x05
	.zero		1


	//   ....[66]....
        /*0504*/ 	.word	0x000009f0
        /*0508*/ 	.word	0x000000ff
        /*050c*/ 	.word	0x00000108
        /*0510*/ 	.short	0x0100
        /*0512*/ 	.byte	0x05
	.zero		1


	//   ....[67]....
        /*0514*/ 	.word	0x00000a00
        /*0518*/ 	.word	0x000000ff
        /*051c*/ 	.word	0x00000348
        /*0520*/ 	.short	0x0100
        /*0522*/ 	.byte	0x05
	.zero		1


	//   ....[68]....
        /*0524*/ 	.word	0x00000a10
        /*0528*/ 	.word	0x000000ff
        /*052c*/ 	.word	0x00000110
        /*0530*/ 	.short	0x0100
        /*0532*/ 	.byte	0x05
	.zero		1


	//   ....[69]....
        /*0534*/ 	.word	0x00000a20
        /*0538*/ 	.word	0x000000ff
        /*053c*/ 	.word	0x00000350
        /*0540*/ 	.short	0x0100
        /*0542*/ 	.byte	0x05
	.zero		1


	//   ....[70]....
        /*0544*/ 	.word	0x00000a30
        /*0548*/ 	.word	0x000000ff
        /*054c*/ 	.word	0x00000118
        /*0550*/ 	.short	0x0100
        /*0552*/ 	.byte	0x05
	.zero		1


	//   ....[71]....
        /*0554*/ 	.word	0x00000a40
        /*0558*/ 	.word	0x000000ff
        /*055c*/ 	.word	0x00000358
        /*0560*/ 	.short	0x0100
        /*0562*/ 	.byte	0x05
	.zero		1


	//   ....[72]....
        /*0564*/ 	.word	0x00000a50
        /*0568*/ 	.word	0x000000ff
        /*056c*/ 	.word	0x00000120
        /*0570*/ 	.short	0x0100
        /*0572*/ 	.byte	0x05
	.zero		1


	//   ....[73]....
        /*0574*/ 	.word	0x00000a60
        /*0578*/ 	.word	0x000000ff
        /*057c*/ 	.word	0x00000360
        /*0580*/ 	.short	0x0100
        /*0582*/ 	.byte	0x05
	.zero		1


	//   ....[74]....
        /*0584*/ 	.word	0x00000a70
        /*0588*/ 	.word	0x000000ff
        /*058c*/ 	.word	0x00000128
        /*0590*/ 	.short	0x0100
        /*0592*/ 	.byte	0x05
	.zero		1


	//   ....[75]....
        /*0594*/ 	.word	0x00000a80
        /*0598*/ 	.word	0x000000ff
        /*059c*/ 	.word	0x00000368
        /*05a0*/ 	.short	0x0100
        /*05a2*/ 	.byte	0x05
	.zero		1


	//   ....[76]....
        /*05a4*/ 	.word	0x00000a90
        /*05a8*/ 	.word	0x000000ff
        /*05ac*/ 	.word	0x00000130
        /*05b0*/ 	.short	0x0100
        /*05b2*/ 	.byte	0x05
	.zero		1


	//   ....[77]....
        /*05b4*/ 	.word	0x00000aa0
        /*05b8*/ 	.word	0x000000ff
        /*05bc*/ 	.word	0x00000370
        /*05c0*/ 	.short	0x0100
        /*05c2*/ 	.byte	0x05
	.zero		1


	//   ....[78]....
        /*05c4*/ 	.word	0x00000ab0
        /*05c8*/ 	.word	0x000000ff
        /*05cc*/ 	.word	0x00000138
        /*05d0*/ 	.short	0x0100
        /*05d2*/ 	.byte	0x05
	.zero		1


	//   ....[79]....
        /*05d4*/ 	.word	0x00000ac0
        /*05d8*/ 	.word	0x000000ff
        /*05dc*/ 	.word	0x00000378
        /*05e0*/ 	.short	0x0100
        /*05e2*/ 	.byte	0x05
	.zero		1


	//   ....[80]....
        /*05e4*/ 	.word	0x00000ad0
        /*05e8*/ 	.word	0x000000ff
        /*05ec*/ 	.word	0x00000140
        /*05f0*/ 	.short	0x0100
        /*05f2*/ 	.byte	0x05
	.zero		1


	//   ....[81]....
        /*05f4*/ 	.word	0x00000ae0
        /*05f8*/ 	.word	0x000000ff
        /*05fc*/ 	.word	0x00000380
        /*0600*/ 	.short	0x0100
        /*0602*/ 	.byte	0x05
	.zero		1


	//   ....[82]....
        /*0604*/ 	.word	0x00000af0
        /*0608*/ 	.word	0x000000ff
        /*060c*/ 	.word	0x00000148
        /*0610*/ 	.short	0x0100
        /*0612*/ 	.byte	0x05
	.zero		1


	//   ....[83]....
        /*0614*/ 	.word	0x00000b00
        /*0618*/ 	.word	0x000000ff
        /*061c*/ 	.word	0x00000388
        /*0620*/ 	.short	0x0100
        /*0622*/ 	.byte	0x05
	.zero		1


	//   ....[84]....
        /*0624*/ 	.word	0x00000b10
        /*0628*/ 	.word	0x000000ff
        /*062c*/ 	.word	0x00000150
        /*0630*/ 	.short	0x0100
        /*0632*/ 	.byte	0x05
	.zero		1


	//   ....[85]....
        /*0634*/ 	.word	0x00000b20
        /*0638*/ 	.word	0x000000ff
        /*063c*/ 	.word	0x00000390
        /*0640*/ 	.short	0x0100
        /*0642*/ 	.byte	0x05
	.zero		1


	//   ....[86]....
        /*0644*/ 	.word	0x00000b30
        /*0648*/ 	.word	0x000000ff
        /*064c*/ 	.word	0x00000158
        /*0650*/ 	.short	0x0100
        /*0652*/ 	.byte	0x05
	.zero		1


	//   ....[87]....
        /*0654*/ 	.word	0x00000b40
        /*0658*/ 	.word	0x000000ff
        /*065c*/ 	.word	0x00000398
        /*0660*/ 	.short	0x0100
        /*0662*/ 	.byte	0x05
	.zero		1


	//   ....[88]....
        /*0664*/ 	.word	0x00000b50
        /*0668*/ 	.word	0x000000ff
        /*066c*/ 	.word	0x00000160
        /*0670*/ 	.short	0x0100
        /*0672*/ 	.byte	0x05
	.zero		1


	//   ....[89]....
        /*0674*/ 	.word	0x00000b60
        /*0678*/ 	.word	0x000000ff
        /*067c*/ 	.word	0x000003a0
        /*0680*/ 	.short	0x0100
        /*0682*/ 	.byte	0x05
	.zero		1


	//   ....[90]....
        /*0684*/ 	.word	0x00000b70
        /*0688*/ 	.word	0x000000ff
        /*068c*/ 	.word	0x00000168
        /*0690*/ 	.short	0x0100
        /*0692*/ 	.byte	0x05
	.zero		1


	//   ....[91]....
        /*0694*/ 	.word	0x00000b80
        /*0698*/ 	.word	0x000000ff
        /*069c*/ 	.word	0x000003a8
        /*06a0*/ 	.short	0x0100
        /*06a2*/ 	.byte	0x05
	.zero		1


	//   ....[92]....
        /*06a4*/ 	.word	0x00000b90
        /*06a8*/ 	.word	0x000000ff
        /*06ac*/ 	.word	0x00000170
        /*06b0*/ 	.short	0x0100
        /*06b2*/ 	.byte	0x05
	.zero		1


	//   ....[93]....
        /*06b4*/ 	.word	0x00000ba0
        /*06b8*/ 	.word	0x000000ff
        /*06bc*/ 	.word	0x000003b0
        /*06c0*/ 	.short	0x0100
        /*06c2*/ 	.byte	0x05
	.zero		1


	//   ....[94]....
        /*06c4*/ 	.word	0x00000bb0
        /*06c8*/ 	.word	0x000000ff
        /*06cc*/ 	.word	0x00000178
        /*06d0*/ 	.short	0x0100
        /*06d2*/ 	.byte	0x05
	.zero		1


	//   ....[95]....
        /*06d4*/ 	.word	0x00000bc0
        /*06d8*/ 	.word	0x000000ff
        /*06dc*/ 	.word	0x000003b8
        /*06e0*/ 	.short	0x0100
        /*06e2*/ 	.byte	0x05
	.zero		1


	//   ....[96]....
        /*06e4*/ 	.word	0x00000bd0
        /*06e8*/ 	.word	0x000000ff
        /*06ec*/ 	.word	0x00000180
        /*06f0*/ 	.short	0x0100
        /*06f2*/ 	.byte	0x05
	.zero		1


	//   ....[97]....
        /*06f4*/ 	.word	0x00000be0
        /*06f8*/ 	.word	0x000000ff
        /*06fc*/ 	.word	0x000003c0
        /*0700*/ 	.short	0x0100
        /*0702*/ 	.byte	0x05
	.zero		1


	//   ....[98]....
        /*0704*/ 	.word	0x00000bf0
        /*0708*/ 	.word	0x000000ff
        /*070c*/ 	.word	0x00000188
        /*0710*/ 	.short	0x0100
        /*0712*/ 	.byte	0x05
	.zero		1


	//   ....[99]....
        /*0714*/ 	.word	0x00000c00
        /*0718*/ 	.word	0x000000ff
        /*071c*/ 	.word	0x000003c8
        /*0720*/ 	.short	0x0100
        /*0722*/ 	.byte	0x05
	.zero		1


	//   ....[100]....
        /*0724*/ 	.word	0x00000c10
        /*0728*/ 	.word	0x000000ff
        /*072c*/ 	.word	0x00000190
        /*0730*/ 	.short	0x0100
        /*0732*/ 	.byte	0x05
	.zero		1


	//   ....[101]....
        /*0734*/ 	.word	0x00000c20
        /*0738*/ 	.word	0x000000ff
        /*073c*/ 	.word	0x000003d0
        /*0740*/ 	.short	0x0100
        /*0742*/ 	.byte	0x05
	.zero		1


	//   ....[102]....
        /*0744*/ 	.word	0x00000c30
        /*0748*/ 	.word	0x000000ff
        /*074c*/ 	.word	0x00000198
        /*0750*/ 	.short	0x0100
        /*0752*/ 	.byte	0x05
	.zero		1


	//   ....[103]....
        /*0754*/ 	.word	0x00000c40
        /*0758*/ 	.word	0x000000ff
        /*075c*/ 	.word	0x000003d8
        /*0760*/ 	.short	0x0100
        /*0762*/ 	.byte	0x05
	.zero		1


	//   ....[104]....
        /*0764*/ 	.word	0x00000c50
        /*0768*/ 	.word	0x000000ff
        /*076c*/ 	.word	0x000001a0
        /*0770*/ 	.short	0x0100
        /*0772*/ 	.byte	0x05
	.zero		1


	//   ....[105]....
        /*0774*/ 	.word	0x00000c60
        /*0778*/ 	.word	0x000000ff
        /*077c*/ 	.word	0x000003e0
        /*0780*/ 	.short	0x0100
        /*0782*/ 	.byte	0x05
	.zero		1


	//   ....[106]....
        /*0784*/ 	.word	0x00000c70
        /*0788*/ 	.word	0x000000ff
        /*078c*/ 	.word	0x000001a8
        /*0790*/ 	.short	0x0100
        /*0792*/ 	.byte	0x05
	.zero		1


	//   ....[107]....
        /*0794*/ 	.word	0x00000c80
        /*0798*/ 	.word	0x000000ff
        /*079c*/ 	.word	0x000003e8
        /*07a0*/ 	.short	0x0100
        /*07a2*/ 	.byte	0x05
	.zero		1


	//   ....[108]....
        /*07a4*/ 	.word	0x00000c90
        /*07a8*/ 	.word	0x000000ff
        /*07ac*/ 	.word	0x000001b0
        /*07b0*/ 	.short	0x0100
        /*07b2*/ 	.byte	0x05
	.zero		1


	//   ....[109]....
        /*07b4*/ 	.word	0x00000ca0
        /*07b8*/ 	.word	0x000000ff
        /*07bc*/ 	.word	0x000003f0
        /*07c0*/ 	.short	0x0100
        /*07c2*/ 	.byte	0x05
	.zero		1


	//   ....[110]....
        /*07c4*/ 	.word	0x00000cb0
        /*07c8*/ 	.word	0x000000ff
        /*07cc*/ 	.word	0x000001b8
        /*07d0*/ 	.short	0x0100
        /*07d2*/ 	.byte	0x05
	.zero		1


	//   ....[111]....
        /*07d4*/ 	.word	0x00000cc0
        /*07d8*/ 	.word	0x000000ff
        /*07dc*/ 	.word	0x000003f8
        /*07e0*/ 	.short	0x0100
        /*07e2*/ 	.byte	0x05
	.zero		1


	//   ....[112]....
        /*07e4*/ 	.word	0x00000cd0
        /*07e8*/ 	.word	0x000000ff
        /*07ec*/ 	.word	0x000001c0
        /*07f0*/ 	.short	0x0100
        /*07f2*/ 	.byte	0x05
	.zero		1


	//   ....[113]....
        /*07f4*/ 	.word	0x00000ce0
        /*07f8*/ 	.word	0x000000ff
        /*07fc*/ 	.word	0x00000400
        /*0800*/ 	.short	0x0100
        /*0802*/ 	.byte	0x05
	.zero		1


	//   ....[114]....
        /*0804*/ 	.word	0x00000cf0
        /*0808*/ 	.word	0x000000ff
        /*080c*/ 	.word	0x000001c8
        /*0810*/ 	.short	0x0100
        /*0812*/ 	.byte	0x05
	.zero		1


	//   ....[115]....
        /*0814*/ 	.word	0x00000d00
        /*0818*/ 	.word	0x000000ff
        /*081c*/ 	.word	0x00000408
        /*0820*/ 	.short	0x0100
        /*0822*/ 	.byte	0x05
	.zero		1


	//   ....[116]....
        /*0824*/ 	.word	0x00000d10
        /*0828*/ 	.word	0x000000ff
        /*082c*/ 	.word	0x000001d0
        /*0830*/ 	.short	0x0100
        /*0832*/ 	.byte	0x05
	.zero		1


	//   ....[117]....
        /*0834*/ 	.word	0x00000d20
        /*0838*/ 	.word	0x000000ff
        /*083c*/ 	.word	0x00000410
        /*0840*/ 	.short	0x0100
        /*0842*/ 	.byte	0x05
	.zero		1


	//   ....[118]....
        /*0844*/ 	.word	0x00000d30
        /*0848*/ 	.word	0x000000ff
        /*084c*/ 	.word	0x000001d8
        /*0850*/ 	.short	0x0100
        /*0852*/ 	.byte	0x05
	.zero		1


	//   ....[119]....
        /*0854*/ 	.word	0x00000d40
        /*0858*/ 	.word	0x000000ff
        /*085c*/ 	.word	0x00000418
        /*0860*/ 	.short	0x0100
        /*0862*/ 	.byte	0x05
	.zero		1


	//   ....[120]....
        /*0864*/ 	.word	0x00000d50
        /*0868*/ 	.word	0x000000ff
        /*086c*/ 	.word	0x000001e0
        /*0870*/ 	.short	0x0100
        /*0872*/ 	.byte	0x05
	.zero		1


	//   ....[121]....
        /*0874*/ 	.word	0x00000d60
        /*0878*/ 	.word	0x000000ff
        /*087c*/ 	.word	0x00000420
        /*0880*/ 	.short	0x0100
        /*0882*/ 	.byte	0x05
	.zero		1


	//   ....[122]....
        /*0884*/ 	.word	0x00000d70
        /*0888*/ 	.word	0x000000ff
        /*088c*/ 	.word	0x000001e8
        /*0890*/ 	.short	0x0100
        /*0892*/ 	.byte	0x05
	.zero		1


	//   ....[123]....
        /*0894*/ 	.word	0x00000d80
        /*0898*/ 	.word	0x000000ff
        /*089c*/ 	.word	0x00000428
        /*08a0*/ 	.short	0x0100
        /*08a2*/ 	.byte	0x05
	.zero		1


	//   ....[124]....
        /*08a4*/ 	.word	0x00000d90
        /*08a8*/ 	.word	0x000000ff
        /*08ac*/ 	.word	0x000001f0
        /*08b0*/ 	.short	0x0100
        /*08b2*/ 	.byte	0x05
	.zero		1


	//   ....[125]....
        /*08b4*/ 	.word	0x00000da0
        /*08b8*/ 	.word	0x000000ff
        /*08bc*/ 	.word	0x00000430
        /*08c0*/ 	.short	0x0100
        /*08c2*/ 	.byte	0x05
	.zero		1


	//   ....[126]....
        /*08c4*/ 	.word	0x00000db0
        /*08c8*/ 	.word	0x000000ff
        /*08cc*/ 	.word	0x000001f8
        /*08d0*/ 	.short	0x0100
        /*08d2*/ 	.byte	0x05
	.zero		1


	//   ....[127]....
        /*08d4*/ 	.word	0x00000dc0
        /*08d8*/ 	.word	0x000000ff
        /*08dc*/ 	.word	0x00000438
        /*08e0*/ 	.short	0x0100
        /*08e2*/ 	.byte	0x05
	.zero		1


	//   ....[128]....
        /*08e4*/ 	.word	0x00000dd0
        /*08e8*/ 	.word	0x000000ff
        /*08ec*/ 	.word	0x00000200
        /*08f0*/ 	.short	0x0100
        /*08f2*/ 	.byte	0x05
	.zero		1


	//   ....[129]....
        /*08f4*/ 	.word	0x00000de0
        /*08f8*/ 	.word	0x000000ff
        /*08fc*/ 	.word	0x00000440
        /*0900*/ 	.short	0x0100
        /*0902*/ 	.byte	0x05
	.zero		1


	//   ....[130]....
        /*0904*/ 	.word	0x00000df0
        /*0908*/ 	.word	0x000000ff
        /*090c*/ 	.word	0x00000208
        /*0910*/ 	.short	0x0100
        /*0912*/ 	.byte	0x05
	.zero		1


	//   ....[131]....
        /*0914*/ 	.word	0x00000e00
        /*0918*/ 	.word	0x000000ff
        /*091c*/ 	.word	0x00000448
        /*0920*/ 	.short	0x0100
        /*0922*/ 	.byte	0x05
	.zero		1


	//   ....[132]....
        /*0924*/ 	.word	0x00000e10
        /*0928*/ 	.word	0x000000ff
        /*092c*/ 	.word	0x00000210
        /*0930*/ 	.short	0x0100
        /*0932*/ 	.byte	0x05
	.zero		1


	//   ....[133]....
        /*0934*/ 	.word	0x00000e20
        /*0938*/ 	.word	0x000000ff
        /*093c*/ 	.word	0x00000450
        /*0940*/ 	.short	0x0100
        /*0942*/ 	.byte	0x05
	.zero		1


	//   ....[134]....
        /*0944*/ 	.word	0x00000e30
        /*0948*/ 	.word	0x000000ff
        /*094c*/ 	.word	0x00000218
        /*0950*/ 	.short	0x0100
        /*0952*/ 	.byte	0x05
	.zero		1


	//   ....[135]....
        /*0954*/ 	.word	0x00000e40
        /*0958*/ 	.word	0x000000ff
        /*095c*/ 	.word	0x00000458
        /*0960*/ 	.short	0x0100
        /*0962*/ 	.byte	0x05
	.zero		1


	//   ....[136]....
        /*0964*/ 	.word	0x00000e50
        /*0968*/ 	.word	0x000000ff
        /*096c*/ 	.word	0x00000220
        /*0970*/ 	.short	0x0100
        /*0972*/ 	.byte	0x05
	.zero		1


	//   ....[137]....
        /*0974*/ 	.word	0x00000e60
        /*0978*/ 	.word	0x000000ff
        /*097c*/ 	.word	0x00000460
        /*0980*/ 	.short	0x0100
        /*0982*/ 	.byte	0x05
	.zero		1


	//   ....[138]....
        /*0984*/ 	.word	0x00000e70
        /*0988*/ 	.word	0x000000ff
        /*098c*/ 	.word	0x00000228
        /*0990*/ 	.short	0x0100
        /*0992*/ 	.byte	0x05
	.zero		1


	//   ....[139]....
        /*0994*/ 	.word	0x00000e80
        /*0998*/ 	.word	0x000000ff
        /*099c*/ 	.word	0x00000468
        /*09a0*/ 	.short	0x0100
        /*09a2*/ 	.byte	0x05
	.zero		1


	//   ....[140]....
        /*09a4*/ 	.word	0x00000e90
        /*09a8*/ 	.word	0x000000ff
        /*09ac*/ 	.word	0x00000230
        /*09b0*/ 	.short	0x0100
        /*09b2*/ 	.byte	0x05
	.zero		1


	//   ....[141]....
        /*09b4*/ 	.word	0x00000ea0
        /*09b8*/ 	.word	0x000000ff
        /*09bc*/ 	.word	0x00000470
        /*09c0*/ 	.short	0x0100
        /*09c2*/ 	.byte	0x05
	.zero		1


	//   ....[142]....
        /*09c4*/ 	.word	0x00000eb0
        /*09c8*/ 	.word	0x000000ff
        /*09cc*/ 	.word	0x00000238
        /*09d0*/ 	.short	0x0100
        /*09d2*/ 	.byte	0x05
	.zero		1


	//   ....[143]....
        /*09d4*/ 	.word	0x00000ec0
        /*09d8*/ 	.word	0x000000ff
        /*09dc*/ 	.word	0x00000478
        /*09e0*/ 	.short	0x0100
        /*09e2*/ 	.byte	0x05
	.zero		1


	//   ....[144]....
        /*09e4*/ 	.word	0x00001000
        /*09e8*/ 	.word	0x000000ff
        /*09ec*/ 	.word	0x00000480
        /*09f0*/ 	.short	0x0100
        /*09f2*/ 	.byte	0x07
	.zero		1


	//   ....[145]....
        /*09f4*/ 	.word	0x00001010
        /*09f8*/ 	.word	0x000000ff
        /*09fc*/ 	.word	0x00000490
        /*0a00*/ 	.short	0x0100
        /*0a02*/ 	.byte	0x07
	.zero		1


	//   ....[146]....
        /*0a04*/ 	.word	0x00001020
        /*0a08*/ 	.word	0x000000ff
        /*0a0c*/ 	.word	0x00000488
        /*0a10*/ 	.short	0x0100
        /*0a12*/ 	.byte	0x07
	.zero		1


	//   ....[147]....
        /*0a14*/ 	.word	0x00001030
        /*0a18*/ 	.word	0x000000ff
        /*0a1c*/ 	.word	0x00000498
        /*0a20*/ 	.short	0x0100
        /*0a22*/ 	.byte	0x07
	.zero		1


	//   ....[148]....
        /*0a24*/ 	.word	0x00001120
        /*0a28*/ 	.word	0x000000ff
        /*0a2c*/ 	.word	0x000004a0
        /*0a30*/ 	.short	0x0100
        /*0a32*/ 	.byte	0x05
	.zero		1


	//   ....[149]....
        /*0a34*/ 	.word	0x00001130
        /*0a38*/ 	.word	0x000000ff
        /*0a3c*/ 	.word	0x000004a8
        /*0a40*/ 	.short	0x0100
        /*0a42*/ 	.byte	0x05
	.zero		1


	//   ....[150]....
        /*0a44*/ 	.word	0x00001270
        /*0a48*/ 	.word	0x000000ff
        /*0a4c*/ 	.word	0x000004b0
        /*0a50*/ 	.short	0x0100
        /*0a52*/ 	.byte	0x05
	.zero		1


	//   ....[151]....
        /*0a54*/ 	.word	0x00001280
        /*0a58*/ 	.word	0x000000ff
        /*0a5c*/ 	.word	0x000004c0
        /*0a60*/ 	.short	0x0100
        /*0a62*/ 	.byte	0x05
	.zero		1


	//   ....[152]....
        /*0a64*/ 	.word	0x00001290
        /*0a68*/ 	.word	0x000000ff
        /*0a6c*/ 	.word	0x000004b8
        /*0a70*/ 	.short	0x0100
        /*0a72*/ 	.byte	0x05
	.zero		1


	//   ....[153]....
        /*0a74*/ 	.word	0x000012a0
        /*0a78*/ 	.word	0x000000ff
        /*0a7c*/ 	.word	0x000004c8
        /*0a80*/ 	.short	0x0100
        /*0a82*/ 	.byte	0x05
	.zero		1


	//   ....[154]....
        /*0a84*/ 	.word	0x000013d0
        /*0a88*/ 	.word	0x000000ff
        /*0a8c*/ 	.word	0x000004d0
        /*0a90*/ 	.short	0x0100
        /*0a92*/ 	.byte	0x07
	.zero		1


	//   ....[155]....
        /*0a94*/ 	.word	0x000013e0
        /*0a98*/ 	.word	0x000000ff
        /*0a9c*/ 	.word	0x000004f0
        /*0aa0*/ 	.short	0x0100
        /*0aa2*/ 	.byte	0x07
	.zero		1


	//   ....[156]....
        /*0aa4*/ 	.word	0x000013f0
        /*0aa8*/ 	.word	0x000000ff
        /*0aac*/ 	.word	0x000004d8
        /*0ab0*/ 	.short	0x0100
        /*0ab2*/ 	.byte	0x07
	.zero		1


	//   ....[157]....
        /*0ab4*/ 	.word	0x00001400
        /*0ab8*/ 	.word	0x000000ff
        /*0abc*/ 	.word	0x000004f8
        /*0ac0*/ 	.short	0x0100
        /*0ac2*/ 	.byte	0x07
	.zero		1


	//   ....[158]....
        /*0ac4*/ 	.word	0x00001410
        /*0ac8*/ 	.word	0x000000ff
        /*0acc*/ 	.word	0x000004e0
        /*0ad0*/ 	.short	0x0100
        /*0ad2*/ 	.byte	0x07
	.zero		1


	//   ....[159]....
        /*0ad4*/ 	.word	0x00001420
        /*0ad8*/ 	.word	0x000000ff
        /*0adc*/ 	.word	0x00000500
        /*0ae0*/ 	.short	0x0100
        /*0ae2*/ 	.byte	0x07
	.zero		1


	//   ....[160]....
        /*0ae4*/ 	.word	0x00001430
        /*0ae8*/ 	.word	0x000000ff
        /*0aec*/ 	.word	0x000004e8
        /*0af0*/ 	.short	0x0100
        /*0af2*/ 	.byte	0x07
	.zero		1


	//   ....[161]....
        /*0af4*/ 	.word	0x00001440
        /*0af8*/ 	.word	0x000000ff
        /*0afc*/ 	.word	0x00000508
        /*0b00*/ 	.short	0x0100
        /*0b02*/ 	.byte	0x07
	.zero		1


	//   ....[162]....
        /*0b04*/ 	.word	0x00001530
        /*0b08*/ 	.word	0x000000ff
        /*0b0c*/ 	.word	0x00000510
        /*0b10*/ 	.short	0x0100
        /*0b12*/ 	.byte	0x05
	.zero		1


	//   ....[163]....
        /*0b14*/ 	.word	0x00001540
        /*0b18*/ 	.word	0x000000ff
        /*0b1c*/ 	.word	0x00000520
        /*0b20*/ 	.short	0x0100
        /*0b22*/ 	.byte	0x05
	.zero		1


	//   ....[164]....
        /*0b24*/ 	.word	0x00001550
        /*0b28*/ 	.word	0x000000ff
        /*0b2c*/ 	.word	0x00000518
        /*0b30*/ 	.short	0x0100
        /*0b32*/ 	.byte	0x05
	.zero		1


	//   ....[165]....
        /*0b34*/ 	.word	0x00001560
        /*0b38*/ 	.word	0x000000ff
        /*0b3c*/ 	.word	0x00000528
        /*0b40*/ 	.short	0x0100
        /*0b42*/ 	.byte	0x05
	.zero		1


	//   ....[166]....
        /*0b44*/ 	.word	0x00001e40
        /*0b48*/ 	.word	0x00000003
        /*0b4c*/ 	.word	0x00000520
        /*0b50*/ 	.short	0x010a
        /*0b52*/ 	.byte	0xff
	.zero		1


	//   ....[167]....
        /*0b54*/ 	.word	0x00001e70
        /*0b58*/ 	.word	0x00000003
        /*0b5c*/ 	.word	0x00000510
        /*0b60*/ 	.short	0x0101
        /*0b62*/ 	.byte	0xff
	.zero		1


	//   ....[168]....
        /*0b64*/ 	.word	0x00001f40
        /*0b68*/ 	.word	0x000000ff
        /*0b6c*/ 	.word	0x00000240
        /*0b70*/ 	.short	0x010a
        /*0b72*/ 	.byte	0x08
	.zero		1


	//   ....[169]....
        /*0b74*/ 	.word	0x00001fe0
        /*0b78*/ 	.word	0x000000ff
        /*0b7c*/ 	.word	0x00000240
        /*0b80*/ 	.short	0x010a
        /*0b82*/ 	.byte	0x21
	.zero		1


	//   ....[170]....
        /*0b84*/ 	.word	0x00002130
        /*0b88*/ 	.word	0x000000ff
        /*0b8c*/ 	.word	0x00000240
        /*0b90*/ 	.short	0x010a
        /*0b92*/ 	.byte	0x08
	.zero		1


	//   ....[171]....
        /*0b94*/ 	.word	0x00002240
        /*0b98*/ 	.word	0x000000ff
        /*0b9c*/ 	.word	0x000004a8
        /*0ba0*/ 	.short	0x0101
        /*0ba2*/ 	.byte	0x04
	.zero		1


	//   ....[172]....
        /*0ba4*/ 	.word	0x00002260
        /*0ba8*/ 	.word	0x000000ff
        /*0bac*/ 	.word	0x00000240
        /*0bb0*/ 	.short	0x010a
        /*0bb2*/ 	.byte	0x08
	.zero		1


	//   ....[173]....
        /*0bb4*/ 	.word	0x000022e0
        /*0bb8*/ 	.word	0x000000ff
        /*0bbc*/ 	.word	0x00000240
        /*0bc0*/ 	.short	0x010a
        /*0bc2*/ 	.byte	0x11
	.zero		1


	//   ....[174]....
        /*0bc4*/ 	.word	0x00002430
        /*0bc8*/ 	.word	0x000000ff
        /*0bcc*/ 	.word	0x00000240
        /*0bd0*/ 	.short	0x010a
        /*0bd2*/ 	.byte	0x08
	.zero		1


	//   ....[175]....
        /*0bd4*/ 	.word	0x00002570
        /*0bd8*/ 	.word	0x00000002
        /*0bdc*/ 	.word	0x000004b0
        /*0be0*/ 	.short	0x010a
        /*0be2*/ 	.byte	0xff
	.zero		1


	//   ....[176]....
        /*0be4*/ 	.word	0x00002630
        /*0be8*/ 	.word	0x00000002
        /*0bec*/ 	.word	0x00000000
        /*0bf0*/ 	.short	0x0101
        /*0bf2*/ 	.byte	0xff
	.zero		1


	//   ....[177]....
        /*0bf4*/ 	.word	0x00002b90
        /*0bf8*/ 	.word	0x000000ff
        /*0bfc*/ 	.word	0x00000000
        /*0c00*/ 	.short	0x010a
        /*0c02*/ 	.byte	0x05
	.zero		1


	//   ....[178]....
        /*0c04*/ 	.word	0x00002c20
        /*0c08*/ 	.word	0x000000ff
        /*0c0c*/ 	.word	0x00000000
        /*0c10*/ 	.short	0x010a
        /*0c12*/ 	.byte	0x05
	.zero		1


	//   ....[179]....
        /*0c14*/ 	.word	0x00002cb0
        /*0c18*/ 	.word	0x000000ff
        /*0c1c*/ 	.word	0x00000000
        /*0c20*/ 	.short	0x010a
        /*0c22*/ 	.byte	0x05
	.zero		1


	//   ....[180]....
        /*0c24*/ 	.word	0x00002d40
        /*0c28*/ 	.word	0x000000ff
        /*0c2c*/ 	.word	0x00000000
        /*0c30*/ 	.short	0x010a
        /*0c32*/ 	.byte	0x05
	.zero		1


	//   ....[181]....
        /*0c34*/ 	.word	0x00002dd0
        /*0c38*/ 	.word	0x000000ff
        /*0c3c*/ 	.word	0x00000000
        /*0c40*/ 	.short	0x010a
        /*0c42*/ 	.byte	0x05
	.zero		1


	//   ....[182]....
        /*0c44*/ 	.word	0x00002e60
        /*0c48*/ 	.word	0x000000ff
        /*0c4c*/ 	.word	0x00000000
        /*0c50*/ 	.short	0x010a
        /*0c52*/ 	.byte	0x05
	.zero		1


	//   ....[183]....
        /*0c54*/ 	.word	0x00002ef0
        /*0c58*/ 	.word	0x000000ff
        /*0c5c*/ 	.word	0x00000000
        /*0c60*/ 	.short	0x010a
        /*0c62*/ 	.byte	0x05
	.zero		1


	//   ....[184]....
        /*0c64*/ 	.word	0x00002f80
        /*0c68*/ 	.word	0x000000ff
        /*0c6c*/ 	.word	0x00000000
        /*0c70*/ 	.short	0x010a
        /*0c72*/ 	.byte	0x05
	.zero		1


	//   ....[185]....
        /*0c74*/ 	.word	0x00003010
        /*0c78*/ 	.word	0x000000ff
        /*0c7c*/ 	.word	0x00000000
        /*0c80*/ 	.short	0x010a
        /*0c82*/ 	.byte	0x05
	.zero		1


	//   ....[186]....
        /*0c84*/ 	.word	0x000030a0
        /*0c88*/ 	.word	0x000000ff
        /*0c8c*/ 	.word	0x00000000
        /*0c90*/ 	.short	0x010a
        /*0c92*/ 	.byte	0x05
	.zero		1


	//   ....[187]....
        /*0c94*/ 	.word	0x00003130
        /*0c98*/ 	.word	0x000000ff
        /*0c9c*/ 	.word	0x00000000
        /*0ca0*/ 	.short	0x010a
        /*0ca2*/ 	.byte	0x05
	.zero		1


	//   ....[188]....
        /*0ca4*/ 	.word	0x000031c0
        /*0ca8*/ 	.word	0x000000ff
        /*0cac*/ 	.word	0x00000000
        /*0cb0*/ 	.short	0x010a
        /*0cb2*/ 	.byte	0x05
	.zero		1


	//   ....[189]....
        /*0cb4*/ 	.word	0x00003250
        /*0cb8*/ 	.word	0x000000ff
        /*0cbc*/ 	.word	0x00000000
        /*0cc0*/ 	.short	0x010a
        /*0cc2*/ 	.byte	0x05
	.zero		1


	//   ....[190]....
        /*0cc4*/ 	.word	0x000032e0
        /*0cc8*/ 	.word	0x000000ff
        /*0ccc*/ 	.word	0x00000000
        /*0cd0*/ 	.short	0x010a
        /*0cd2*/ 	.byte	0x05
	.zero		1


	//   ....[191]....
        /*0cd4*/ 	.word	0x00003370
        /*0cd8*/ 	.word	0x000000ff
        /*0cdc*/ 	.word	0x00000000
        /*0ce0*/ 	.short	0x010a
        /*0ce2*/ 	.byte	0x05
	.zero		1


	//   ....[192]....
        /*0ce4*/ 	.word	0x00003400
        /*0ce8*/ 	.word	0x000000ff
        /*0cec*/ 	.word	0x00000000
        /*0cf0*/ 	.short	0x010a
        /*0cf2*/ 	.byte	0x05
	.zero		1


	//   ....[193]....
        /*0cf4*/ 	.word	0x00003490
        /*0cf8*/ 	.word	0x000000ff
        /*0cfc*/ 	.word	0x00000000
        /*0d00*/ 	.short	0x010a
        /*0d02*/ 	.byte	0x05
	.zero		1


	//   ....[194]....
        /*0d04*/ 	.word	0x00003520
        /*0d08*/ 	.word	0x000000ff
        /*0d0c*/ 	.word	0x00000000
        /*0d10*/ 	.short	0x010a
        /*0d12*/ 	.byte	0x05
	.zero		1


	//   ....[195]....
        /*0d14*/ 	.word	0x000035b0
        /*0d18*/ 	.word	0x000000ff
        /*0d1c*/ 	.word	0x00000000
        /*0d20*/ 	.short	0x010a
        /*0d22*/ 	.byte	0x05
	.zero		1


	//   ....[196]....
        /*0d24*/ 	.word	0x00003640
        /*0d28*/ 	.word	0x000000ff
        /*0d2c*/ 	.word	0x00000000
        /*0d30*/ 	.short	0x010a
        /*0d32*/ 	.byte	0x05
	.zero		1


	//   ....[197]....
        /*0d34*/ 	.word	0x000036d0
        /*0d38*/ 	.word	0x000000ff
        /*0d3c*/ 	.word	0x00000000
        /*0d40*/ 	.short	0x010a
        /*0d42*/ 	.byte	0x05
	.zero		1


	//   ....[198]....
        /*0d44*/ 	.word	0x00003760
        /*0d48*/ 	.word	0x000000ff
        /*0d4c*/ 	.word	0x00000000
        /*0d50*/ 	.short	0x010a
        /*0d52*/ 	.byte	0x05
	.zero		1


	//   ....[199]....
        /*0d54*/ 	.word	0x000037f0
        /*0d58*/ 	.word	0x000000ff
        /*0d5c*/ 	.word	0x00000000
        /*0d60*/ 	.short	0x010a
        /*0d62*/ 	.byte	0x05
	.zero		1


	//   ....[200]....
        /*0d64*/ 	.word	0x00003880
        /*0d68*/ 	.word	0x000000ff
        /*0d6c*/ 	.word	0x00000000
        /*0d70*/ 	.short	0x010a
        /*0d72*/ 	.byte	0x05
	.zero		1


	//   ....[201]....
        /*0d74*/ 	.word	0x00003910
        /*0d78*/ 	.word	0x000000ff
        /*0d7c*/ 	.word	0x00000000
        /*0d80*/ 	.short	0x010a
        /*0d82*/ 	.byte	0x05
	.zero		1


	//   ....[202]....
        /*0d84*/ 	.word	0x000039a0
        /*0d88*/ 	.word	0x000000ff
        /*0d8c*/ 	.word	0x00000000
        /*0d90*/ 	.short	0x010a
        /*0d92*/ 	.byte	0x05
	.zero		1


	//   ....[203]....
        /*0d94*/ 	.word	0x00003a30
        /*0d98*/ 	.word	0x000000ff
        /*0d9c*/ 	.word	0x00000000
        /*0da0*/ 	.short	0x010a
        /*0da2*/ 	.byte	0x05
	.zero		1


	//   ....[204]....
        /*0da4*/ 	.word	0x00003ac0
        /*0da8*/ 	.word	0x000000ff
        /*0dac*/ 	.word	0x00000000
        /*0db0*/ 	.short	0x010a
        /*0db2*/ 	.byte	0x05
	.zero		1


	//   ....[205]....
        /*0db4*/ 	.word	0x00003b50
        /*0db8*/ 	.word	0x000000ff
        /*0dbc*/ 	.word	0x00000000
        /*0dc0*/ 	.short	0x010a
        /*0dc2*/ 	.byte	0x05
	.zero		1


	//   ....[206]....
        /*0dc4*/ 	.word	0x00003be0
        /*0dc8*/ 	.word	0x000000ff
        /*0dcc*/ 	.word	0x00000000
        /*0dd0*/ 	.short	0x010a
        /*0dd2*/ 	.byte	0x05
	.zero		1


	//   ....[207]....
        /*0dd4*/ 	.word	0x00003c70
        /*0dd8*/ 	.word	0x000000ff
        /*0ddc*/ 	.word	0x00000000
        /*0de0*/ 	.short	0x010a
        /*0de2*/ 	.byte	0x05
	.zero		1


	//   ....[208]....
        /*0de4*/ 	.word	0x00003d00
        /*0de8*/ 	.word	0x000000ff
        /*0dec*/ 	.word	0x00000000
        /*0df0*/ 	.short	0x010a
        /*0df2*/ 	.byte	0x05
	.zero		1


	//   ....[209]....
        /*0df4*/ 	.word	0x00003d90
        /*0df8*/ 	.word	0x000000ff
        /*0dfc*/ 	.word	0x00000000
        /*0e00*/ 	.short	0x010a
        /*0e02*/ 	.byte	0x05
	.zero		1


	//   ....[210]....
        /*0e04*/ 	.word	0x00003e20
        /*0e08*/ 	.word	0x000000ff
        /*0e0c*/ 	.word	0x00000000
        /*0e10*/ 	.short	0x010a
        /*0e12*/ 	.byte	0x05
	.zero		1


	//   ....[211]....
        /*0e14*/ 	.word	0x00003eb0
        /*0e18*/ 	.word	0x000000ff
        /*0e1c*/ 	.word	0x00000000
        /*0e20*/ 	.short	0x010a
        /*0e22*/ 	.byte	0x05
	.zero		1


	//   ....[212]....
        /*0e24*/ 	.word	0x00003f40
        /*0e28*/ 	.word	0x000000ff
        /*0e2c*/ 	.word	0x00000000
        /*0e30*/ 	.short	0x010a
        /*0e32*/ 	.byte	0x05
	.zero		1


	//   ....[213]....
        /*0e34*/ 	.word	0x00003fd0
        /*0e38*/ 	.word	0x000000ff
        /*0e3c*/ 	.word	0x00000000
        /*0e40*/ 	.short	0x010a
        /*0e42*/ 	.byte	0x05
	.zero		1


	//   ....[214]....
        /*0e44*/ 	.word	0x00004060
        /*0e48*/ 	.word	0x000000ff
        /*0e4c*/ 	.word	0x00000000
        /*0e50*/ 	.short	0x010a
        /*0e52*/ 	.byte	0x05
	.zero		1


	//   ....[215]....
        /*0e54*/ 	.word	0x000040f0
        /*0e58*/ 	.word	0x000000ff
        /*0e5c*/ 	.word	0x00000000
        /*0e60*/ 	.short	0x010a
        /*0e62*/ 	.byte	0x05
	.zero		1


	//   ....[216]....
        /*0e64*/ 	.word	0x00004180
        /*0e68*/ 	.word	0x000000ff
        /*0e6c*/ 	.word	0x00000000
        /*0e70*/ 	.short	0x010a
        /*0e72*/ 	.byte	0x05
	.zero		1


	//   ....[217]....
        /*0e74*/ 	.word	0x00004210
        /*0e78*/ 	.word	0x000000ff
        /*0e7c*/ 	.word	0x00000000
        /*0e80*/ 	.short	0x010a
        /*0e82*/ 	.byte	0x05
	.zero		1


	//   ....[218]....
        /*0e84*/ 	.word	0x000042a0
        /*0e88*/ 	.word	0x000000ff
        /*0e8c*/ 	.word	0x00000000
        /*0e90*/ 	.short	0x010a
        /*0e92*/ 	.byte	0x05
	.zero		1


	//   ....[219]....
        /*0e94*/ 	.word	0x00004330
        /*0e98*/ 	.word	0x000000ff
        /*0e9c*/ 	.word	0x00000000
        /*0ea0*/ 	.short	0x010a
        /*0ea2*/ 	.byte	0x05
	.zero		1


	//   ....[220]....
        /*0ea4*/ 	.word	0x000043c0
        /*0ea8*/ 	.word	0x000000ff
        /*0eac*/ 	.word	0x00000000
        /*0eb0*/ 	.short	0x010a
        /*0eb2*/ 	.byte	0x05
	.zero		1


	//   ....[221]....
        /*0eb4*/ 	.word	0x00004450
        /*0eb8*/ 	.word	0x000000ff
        /*0ebc*/ 	.word	0x00000000
        /*0ec0*/ 	.short	0x010a
        /*0ec2*/ 	.byte	0x05
	.zero		1


	//   ....[222]....
        /*0ec4*/ 	.word	0x000044e0
        /*0ec8*/ 	.word	0x000000ff
        /*0ecc*/ 	.word	0x00000000
        /*0ed0*/ 	.short	0x010a
        /*0ed2*/ 	.byte	0x05
	.zero		1


	//   ....[223]....
        /*0ed4*/ 	.word	0x00004570
        /*0ed8*/ 	.word	0x000000ff
        /*0edc*/ 	.word	0x00000000
        /*0ee0*/ 	.short	0x010a
        /*0ee2*/ 	.byte	0x05
	.zero		1


	//   ....[224]....
        /*0ee4*/ 	.word	0x00004600
        /*0ee8*/ 	.word	0x000000ff
        /*0eec*/ 	.word	0x00000000
        /*0ef0*/ 	.short	0x010a
        /*0ef2*/ 	.byte	0x05
	.zero		1


	//   ....[225]....
        /*0ef4*/ 	.word	0x00004690
        /*0ef8*/ 	.word	0x000000ff
        /*0efc*/ 	.word	0x00000000
        /*0f00*/ 	.short	0x010a
        /*0f02*/ 	.byte	0x05
	.zero		1


	//   ....[226]....
        /*0f04*/ 	.word	0x00004720
        /*0f08*/ 	.word	0x000000ff
        /*0f0c*/ 	.word	0x00000000
        /*0f10*/ 	.short	0x010a
        /*0f12*/ 	.byte	0x05
	.zero		1


	//   ....[227]....
        /*0f14*/ 	.word	0x000047b0
        /*0f18*/ 	.word	0x000000ff
        /*0f1c*/ 	.word	0x00000000
        /*0f20*/ 	.short	0x010a
        /*0f22*/ 	.byte	0x05
	.zero		1


	//   ....[228]....
        /*0f24*/ 	.word	0x00004840
        /*0f28*/ 	.word	0x000000ff
        /*0f2c*/ 	.word	0x00000000
        /*0f30*/ 	.short	0x010a
        /*0f32*/ 	.byte	0x05
	.zero		1


	//   ....[229]....
        /*0f34*/ 	.word	0x000048d0
        /*0f38*/ 	.word	0x000000ff
        /*0f3c*/ 	.word	0x00000000
        /*0f40*/ 	.short	0x010a
        /*0f42*/ 	.byte	0x05
	.zero		1


	//   ....[230]....
        /*0f44*/ 	.word	0x00004960
        /*0f48*/ 	.word	0x000000ff
        /*0f4c*/ 	.word	0x00000000
        /*0f50*/ 	.short	0x010a
        /*0f52*/ 	.byte	0x05
	.zero		1


	//   ....[231]....
        /*0f54*/ 	.word	0x000049f0
        /*0f58*/ 	.word	0x000000ff
        /*0f5c*/ 	.word	0x00000000
        /*0f60*/ 	.short	0x010a
        /*0f62*/ 	.byte	0x05
	.zero		1


	//   ....[232]....
        /*0f64*/ 	.word	0x00004a80
        /*0f68*/ 	.word	0x000000ff
        /*0f6c*/ 	.word	0x00000000
        /*0f70*/ 	.short	0x010a
        /*0f72*/ 	.byte	0x05
	.zero		1


	//   ....[233]....
        /*0f74*/ 	.word	0x00004b10
        /*0f78*/ 	.word	0x000000ff
        /*0f7c*/ 	.word	0x00000000
        /*0f80*/ 	.short	0x010a
        /*0f82*/ 	.byte	0x05
	.zero		1


	//   ....[234]....
        /*0f84*/ 	.word	0x00004ba0
        /*0f88*/ 	.word	0x000000ff
        /*0f8c*/ 	.word	0x00000000
        /*0f90*/ 	.short	0x010a
        /*0f92*/ 	.byte	0x05
	.zero		1


	//   ....[235]....
        /*0f94*/ 	.word	0x00004c30
        /*0f98*/ 	.word	0x000000ff
        /*0f9c*/ 	.word	0x00000000
        /*0fa0*/ 	.short	0x010a
        /*0fa2*/ 	.byte	0x05
	.zero		1


	//   ....[236]....
        /*0fa4*/ 	.word	0x00004cc0
        /*0fa8*/ 	.word	0x000000ff
        /*0fac*/ 	.word	0x00000000
        /*0fb0*/ 	.short	0x010a
        /*0fb2*/ 	.byte	0x05
	.zero		1


	//   ....[237]....
        /*0fb4*/ 	.word	0x00004d50
        /*0fb8*/ 	.word	0x000000ff
        /*0fbc*/ 	.word	0x00000000
        /*0fc0*/ 	.short	0x010a
        /*0fc2*/ 	.byte	0x05
	.zero		1


	//   ....[238]....
        /*0fc4*/ 	.word	0x00004de0
        /*0fc8*/ 	.word	0x000000ff
        /*0fcc*/ 	.word	0x00000000
        /*0fd0*/ 	.short	0x010a
        /*0fd2*/ 	.byte	0x05
	.zero		1


	//   ....[239]....
        /*0fd4*/ 	.word	0x00004e70
        /*0fd8*/ 	.word	0x000000ff
        /*0fdc*/ 	.word	0x00000000
        /*0fe0*/ 	.short	0x010a
        /*0fe2*/ 	.byte	0x05
	.zero		1


	//   ....[240]....
        /*0fe4*/ 	.word	0x00004f00
        /*0fe8*/ 	.word	0x000000ff
        /*0fec*/ 	.word	0x00000000
        /*0ff0*/ 	.short	0x010a
        /*0ff2*/ 	.byte	0x05
	.zero		1


	//   ....[241]....
        /*0ff4*/ 	.word	0x00004f90
        /*0ff8*/ 	.word	0x000000ff
        /*0ffc*/ 	.word	0x00000000
        /*1000*/ 	.short	0x010a
        /*1002*/ 	.byte	0x05
	.zero		1


	//   ....[242]....
        /*1004*/ 	.word	0x00005020
        /*1008*/ 	.word	0x000000ff
        /*100c*/ 	.word	0x00000000
        /*1010*/ 	.short	0x010a
        /*1012*/ 	.byte	0x05
	.zero		1


	//   ....[243]....
        /*1014*/ 	.word	0x000050b0
        /*1018*/ 	.word	0x000000ff
        /*101c*/ 	.word	0x00000000
        /*1020*/ 	.short	0x010a
        /*1022*/ 	.byte	0x05
	.zero		1


	//   ....[244]....
        /*1024*/ 	.word	0x00005140
        /*1028*/ 	.word	0x000000ff
        /*102c*/ 	.word	0x00000000
        /*1030*/ 	.short	0x010a
        /*1032*/ 	.byte	0x05
	.zero		1


	//   ....[245]....
        /*1034*/ 	.word	0x000051d0
        /*1038*/ 	.word	0x000000ff
        /*103c*/ 	.word	0x00000000
        /*1040*/ 	.short	0x010a
        /*1042*/ 	.byte	0x05
	.zero		1


	//   ....[246]....
        /*1044*/ 	.word	0x00005260
        /*1048*/ 	.word	0x000000ff
        /*104c*/ 	.word	0x00000000
        /*1050*/ 	.short	0x010a
        /*1052*/ 	.byte	0x05
	.zero		1


	//   ....[247]....
        /*1054*/ 	.word	0x000052f0
        /*1058*/ 	.word	0x000000ff
        /*105c*/ 	.word	0x00000000
        /*1060*/ 	.short	0x010a
        /*1062*/ 	.byte	0x05
	.zero		1


	//   ....[248]....
        /*1064*/ 	.word	0x00005390
        /*1068*/ 	.word	0x00000000
        /*106c*/ 	.word	0x00000000
        /*1070*/ 	.short	0x010a
        /*1072*/ 	.byte	0xff
	.zero		1


	//   ....[249]....
        /*1074*/ 	.word	0x000054b0
        /*1078*/ 	.word	0x00000000
        /*107c*/ 	.word	0x00000510
        /*1080*/ 	.short	0x010a
        /*1082*/ 	.byte	0xff
	.zero		1


	//   ....[250]....
        /*1084*/ 	.word	0x00005510
        /*1088*/ 	.word	0x00000004
        /*108c*/ 	.word	0x00000000
        /*1090*/ 	.short	0x0101
        /*1092*/ 	.byte	0xff
	.zero		1


	//   ....[251]....
        /*1094*/ 	.word	0x00005530
        /*1098*/ 	.word	0x000000ff
        /*109c*/ 	.word	0x000004c0
        /*10a0*/ 	.short	0x010a
        /*10a2*/ 	.byte	0x05
	.zero		1


	//   ....[252]....
        /*10a4*/ 	.word	0x00005650
        /*10a8*/ 	.word	0x00000000
        /*10ac*/ 	.word	0x000004b0
        /*10b0*/ 	.short	0x010a
        /*10b2*/ 	.byte	0xff
	.zero		1


	//   ....[253]....
        /*10b4*/ 	.word	0x00005760
        /*10b8*/ 	.word	0x00000000
        /*10bc*/ 	.word	0x00000000
        /*10c0*/ 	.short	0x0101
        /*10c2*/ 	.byte	0xff
	.zero		1


	//   ....[254]....
        /*10c4*/ 	.word	0x000057f0
        /*10c8*/ 	.word	0x000000ff
        /*10cc*/ 	.word	0x000004c0
        /*10d0*/ 	.short	0x0106
        /*10d2*/ 	.byte	0x05
	.zero		1


	//   ....[255]....
        /*10d4*/ 	.word	0x00005810
        /*10d8*/ 	.word	0x000000ff
        /*10dc*/ 	.word	0x000004c0
        /*10e0*/ 	.short	0x010a
        /*10e2*/ 	.byte	0x05
	.zero		1


	//   ....[0]....
        /*10e4*/ 	.word	0x000058a0
        /*10e8*/ 	.word	0x000000ff
        /*10ec*/ 	.word	0x000004c0
        /*10f0*/ 	.short	0x0106
        /*10f2*/ 	.byte	0x04
	.zero		1


	//   ....[1]....
        /*10f4*/ 	.word	0x000058e0
        /*10f8*/ 	.word	0x00000000
        /*10fc*/ 	.word	0x000004c0
        /*1100*/ 	.short	0x010a
        /*1102*/ 	.byte	0xff
	.zero		1


	//   ....[2]....
        /*1104*/ 	.word	0x00005dc0
        /*1108*/ 	.word	0x00000000
        /*110c*/ 	.word	0x000004b0
        /*1110*/ 	.short	0x010a
        /*1112*/ 	.byte	0xff
	.zero		1


	//   ....[3]....
        /*1114*/ 	.word	0x00005ec0
        /*1118*/ 	.word	0x00000003
        /*111c*/ 	.word	0x00000000
        /*1120*/ 	.short	0x0101
        /*1122*/ 	.byte	0xff
	.zero		1


	//   ....[4]....
        /*1124*/ 	.word	0x00005ed0
        /*1128*/ 	.word	0x000000ff
        /*112c*/ 	.word	0x00000000
        /*1130*/ 	.short	0x010a
        /*1132*/ 	.byte	0x04
	.zero		1


	//   ....[5]....
        /*1134*/ 	.word	0x00005ef0
        /*1138*/ 	.word	0x000000ff
        /*113c*/ 	.word	0x000004f0
        /*1140*/ 	.short	0x010a
        /*1142*/ 	.byte	0x09
	.zero		1


	//   ....[6]....
        /*1144*/ 	.word	0x00006030
        /*1148*/ 	.word	0x000000ff
        /*114c*/ 	.word	0x00000000
        /*1150*/ 	.short	0x010a
        /*1152*/ 	.byte	0x07
	.zero		1


	//   ....[7]....
        /*1154*/ 	.word	0x00006160
        /*1158*/ 	.word	0x000000ff
        /*115c*/ 	.word	0x00000000
        /*1160*/ 	.short	0x010a
        /*1162*/ 	.byte	0x04
	.zero		1


	//   ....[8]....
        /*1164*/ 	.word	0x00006310
        /*1168*/ 	.word	0x000000ff
        /*116c*/ 	.word	0x00000000
        /*1170*/ 	.short	0x010a
        /*1172*/ 	.byte	0x05
	.zero		1


	//   ....[9]....
        /*1174*/ 	.word	0x000063a0
        /*1178*/ 	.word	0x000000ff
        /*117c*/ 	.word	0x00000000
        /*1180*/ 	.short	0x010a
        /*1182*/ 	.byte	0x05
	.zero		1


	//   ....[10]....
        /*1184*/ 	.word	0x00006430
        /*1188*/ 	.word	0x000000ff
        /*118c*/ 	.word	0x00000000
        /*1190*/ 	.short	0x010a
        /*1192*/ 	.byte	0x05
	.zero		1


	//   ....[11]....
        /*1194*/ 	.word	0x000064c0
        /*1198*/ 	.word	0x000000ff
        /*119c*/ 	.word	0x00000000
        /*11a0*/ 	.short	0x010a
        /*11a2*/ 	.byte	0x07
	.zero		1


	//   ....[12]....
        /*11a4*/ 	.word	0x000068f0
        /*11a8*/ 	.word	0x00000000
        /*11ac*/ 	.word	0x000004b0
        /*11b0*/ 	.short	0x010a
        /*11b2*/ 	.byte	0xff
	.zero		1


	//   ....[13]....
        /*11b4*/ 	.word	0x000069d0
        /*11b8*/ 	.word	0x00000000
        /*11bc*/ 	.word	0x00000000
        /*11c0*/ 	.short	0x0101
        /*11c2*/ 	.byte	0xff
	.zero		1


	//   ....[14]....
        /*11c4*/ 	.word	0x00006cf0
        /*11c8*/ 	.word	0x000000ff
        /*11cc*/ 	.word	0x000004a8
        /*11d0*/ 	.short	0x010a
        /*11d2*/ 	.byte	0x07
	.zero		1


	//   ....[15]....
        /*11d4*/ 	.word	0x00006ed0
        /*11d8*/ 	.word	0x000000ff
        /*11dc*/ 	.word	0x00000490
        /*11e0*/ 	.short	0x010a
        /*11e2*/ 	.byte	0x0d
	.zero		1


	//   ....[16]....
        /*11e4*/ 	.word	0x000071e0
        /*11e8*/ 	.word	0x000000ff
        /*11ec*/ 	.word	0x00000480
        /*11f0*/ 	.short	0x010b
        /*11f2*/ 	.byte	0x0d
	.zero		1


	//   ....[17]....
        /*11f4*/ 	.word	0x00007240
        /*11f8*/ 	.word	0x000000ff
        /*11fc*/ 	.word	0x00000000
        /*1200*/ 	.short	0x0101
        /*1202*/ 	.byte	0x0e
	.zero		1


	//   ....[18]....
        /*1204*/ 	.word	0x00007290
        /*1208*/ 	.word	0x000000ff
        /*120c*/ 	.word	0x00000000
        /*1210*/ 	.short	0x010a
        /*1212*/ 	.byte	0x04
	.zero		1


	//   ....[19]....
        /*1214*/ 	.word	0x00007330
        /*1218*/ 	.word	0x00000000
        /*121c*/ 	.word	0x00000000
        /*1220*/ 	.short	0x010a
        /*1222*/ 	.byte	0xff
	.zero		1


	//   ....[20]....
        /*1224*/ 	.word	0x000076a0
        /*1228*/ 	.word	0x00000000
        /*122c*/ 	.word	0x000004b0
        /*1230*/ 	.short	0x010a
        /*1232*/ 	.byte	0xff
	.zero		1


	//   ....[21]....
        /*1234*/ 	.word	0x000077b0
        /*1238*/ 	.word	0x00000000
        /*123c*/ 	.word	0x00000000
        /*1240*/ 	.short	0x0101
        /*1242*/ 	.byte	0xff
	.zero		1


	//   ....[22]....
        /*1244*/ 	.word	0x00008130
        /*1248*/ 	.word	0x00000000
        /*124c*/ 	.word	0x00000480
        /*1250*/ 	.short	0x010a
        /*1252*/ 	.byte	0xff
	.zero		1


	//   ....[23]....
        /*1254*/ 	.word	0x00008160
        /*1258*/ 	.word	0x00000040
        /*125c*/ 	.word	0x000004d0
        /*1260*/ 	.short	0x010a
        /*1262*/ 	.byte	0xff
	.zero		1


	//   ....[24]....
        /*1264*/ 	.word	0x00008270
        /*1268*/ 	.word	0x00000000
        /*126c*/ 	.word	0x00000480
        /*1270*/ 	.short	0x010a
        /*1272*/ 	.byte	0xff
	.zero		1


	//   ....[25]....
        /*1274*/ 	.word	0x00008390
        /*1278*/ 	.word	0x00000040
        /*127c*/ 	.word	0x000004d0
        /*1280*/ 	.short	0x010a
        /*1282*/ 	.byte	0xff
	.zero		1


	//   ....[26]....
        /*1284*/ 	.word	0x00008630
        /*1288*/ 	.word	0x000000ff
        /*128c*/ 	.word	0x00000000
        /*1290*/ 	.short	0x0101
        /*1292*/ 	.byte	0x05
	.zero		1


	//   ....[27]....
        /*1294*/ 	.word	0x00008b90
        /*1298*/ 	.word	0x00000002
        /*129c*/ 	.word	0x00000000
        /*12a0*/ 	.short	0x0101
        /*12a2*/ 	.byte	0xff
	.zero		1


	//   ....[28]....
        /*12a4*/ 	.word	0x00008e30
        /*12a8*/ 	.word	0x00000003
        /*12ac*/ 	.word	0x00000520
        /*12b0*/ 	.short	0x010a
        /*12b2*/ 	.byte	0xff
	.zero		1


	//   ....[29]....
        /*12b4*/ 	.word	0x00008e90
        /*12b8*/ 	.word	0x00000002
        /*12bc*/ 	.word	0x00000240
        /*12c0*/ 	.short	0x010a
        /*12c2*/ 	.byte	0xff
	.zero		1


	//   ....[30]....
        /*12c4*/ 	.word	0x00008ef0
        /*12c8*/ 	.word	0x00000002
        /*12cc*/ 	.word	0x00000240
        /*12d0*/ 	.short	0x010a
        /*12d2*/ 	.byte	0xff
	.zero		1


	//   ....[31]....
        /*12d4*/ 	.word	0x00008f40
        /*12d8*/ 	.word	0x00000002
        /*12dc*/ 	.word	0x000004b0
        /*12e0*/ 	.short	0x010a
        /*12e2*/ 	.byte	0xff
	.zero		1


	//   ....[32]....
        /*12e4*/ 	.word	0x00008fa0
        /*12e8*/ 	.word	0x00000000
        /*12ec*/ 	.word	0x00000000
        /*12f0*/ 	.short	0x010a
        /*12f2*/ 	.byte	0xff
	.zero		1


	//   ....[33]....
        /*12f4*/ 	.word	0x00009000
        /*12f8*/ 	.word	0x00000000
        /*12fc*/ 	.word	0x00000000
        /*1300*/ 	.short	0x010a
        /*1302*/ 	.byte	0xff
	.zero		1


	//   ....[34]....
        /*1304*/ 	.word	0x00009060
        /*1308*/ 	.word	0x00000000
        /*130c*/ 	.word	0x00000000
        /*1310*/ 	.short	0x010a
        /*1312*/ 	.byte	0xff
	.zero		1


	//   ....[35]....
        /*1314*/ 	.word	0x000090c0
        /*1318*/ 	.word	0x00000000
        /*131c*/ 	.word	0x00000000
        /*1320*/ 	.short	0x010a
        /*1322*/ 	.byte	0xff
	.zero		1


	//   ....[36]....
        /*1324*/ 	.word	0x00009120
        /*1328*/ 	.word	0x00000000
        /*132c*/ 	.word	0x00000000
        /*1330*/ 	.short	0x010a
        /*1332*/ 	.byte	0xff
	.zero		1


	//   ....[37]....
        /*1334*/ 	.word	0x00009180
        /*1338*/ 	.word	0x00000000
        /*133c*/ 	.word	0x00000000
        /*1340*/ 	.short	0x010a
        /*1342*/ 	.byte	0xff
	.zero		1


	//   ....[38]....
        /*1344*/ 	.word	0x000091e0
        /*1348*/ 	.word	0x00000000
        /*134c*/ 	.word	0x00000000
        /*1350*/ 	.short	0x010a
        /*1352*/ 	.byte	0xff
	.zero		1


	//   ....[39]....
        /*1354*/ 	.word	0x00009240
        /*1358*/ 	.word	0x00000000
        /*135c*/ 	.word	0x00000000
        /*1360*/ 	.short	0x010a
        /*1362*/ 	.byte	0xff
	.zero		1


	//   ....[40]....
        /*1364*/ 	.word	0x000092a0
        /*1368*/ 	.word	0x00000000
        /*136c*/ 	.word	0x00000000
        /*1370*/ 	.short	0x010a
        /*1372*/ 	.byte	0xff
	.zero		1


	//   ....[41]....
        /*1374*/ 	.word	0x00009300
        /*1378*/ 	.word	0x00000000
        /*137c*/ 	.word	0x00000000
        /*1380*/ 	.short	0x010a
        /*1382*/ 	.byte	0xff
	.zero		1


	//   ....[42]....
        /*1384*/ 	.word	0x00009360
        /*1388*/ 	.word	0x00000000
        /*138c*/ 	.word	0x00000000
        /*1390*/ 	.short	0x010a
        /*1392*/ 	.byte	0xff
	.zero		1


	//   ....[43]....
        /*1394*/ 	.word	0x000093c0
        /*1398*/ 	.word	0x00000000
        /*139c*/ 	.word	0x00000000
        /*13a0*/ 	.short	0x010a
        /*13a2*/ 	.byte	0xff
	.zero		1


	//   ....[44]....
        /*13a4*/ 	.word	0x00009420
        /*13a8*/ 	.word	0x00000000
        /*13ac*/ 	.word	0x00000000
        /*13b0*/ 	.short	0x010a
        /*13b2*/ 	.byte	0xff
	.zero		1


	//   ....[45]....
        /*13b4*/ 	.word	0x00009480
        /*13b8*/ 	.word	0x00000000
        /*13bc*/ 	.word	0x00000000
        /*13c0*/ 	.short	0x010a
        /*13c2*/ 	.byte	0xff
	.zero		1


	//   ....[46]....
        /*13c4*/ 	.word	0x000094e0
        /*13c8*/ 	.word	0x00000000
        /*13cc*/ 	.word	0x00000000
        /*13d0*/ 	.short	0x010a
        /*13d2*/ 	.byte	0xff
	.zero		1


	//   ....[47]....
        /*13d4*/ 	.word	0x00009540
        /*13d8*/ 	.word	0x00000000
        /*13dc*/ 	.word	0x00000000
        /*13e0*/ 	.short	0x010a
        /*13e2*/ 	.byte	0xff
	.zero		1


	//   ....[48]....
        /*13e4*/ 	.word	0x000095a0
        /*13e8*/ 	.word	0x00000000
        /*13ec*/ 	.word	0x00000000
        /*13f0*/ 	.short	0x010a
        /*13f2*/ 	.byte	0xff
	.zero		1


	//   ....[49]....
        /*13f4*/ 	.word	0x00009600
        /*13f8*/ 	.word	0x00000000
        /*13fc*/ 	.word	0x00000000
        /*1400*/ 	.short	0x010a
        /*1402*/ 	.byte	0xff
	.zero		1


	//   ....[50]....
        /*1404*/ 	.word	0x00009660
        /*1408*/ 	.word	0x00000000
        /*140c*/ 	.word	0x00000000
        /*1410*/ 	.short	0x010a
        /*1412*/ 	.byte	0xff
	.zero		1


	//   ....[51]....
        /*1414*/ 	.word	0x000096c0
        /*1418*/ 	.word	0x00000000
        /*141c*/ 	.word	0x00000000
        /*1420*/ 	.short	0x010a
        /*1422*/ 	.byte	0xff
	.zero		1


	//   ....[52]....
        /*1424*/ 	.word	0x00009720
        /*1428*/ 	.word	0x00000000
        /*142c*/ 	.word	0x00000000
        /*1430*/ 	.short	0x010a
        /*1432*/ 	.byte	0xff
	.zero		1


	//   ....[53]....
        /*1434*/ 	.word	0x00009780
        /*1438*/ 	.word	0x00000000
        /*143c*/ 	.word	0x00000000
        /*1440*/ 	.short	0x010a
        /*1442*/ 	.byte	0xff
	.zero		1


	//   ....[54]....
        /*1444*/ 	.word	0x000097e0
        /*1448*/ 	.word	0x00000000
        /*144c*/ 	.word	0x00000000
        /*1450*/ 	.short	0x010a
        /*1452*/ 	.byte	0xff
	.zero		1


	//   ....[55]....
        /*1454*/ 	.word	0x00009840
        /*1458*/ 	.word	0x00000000
        /*145c*/ 	.word	0x00000000
        /*1460*/ 	.short	0x010a
        /*1462*/ 	.byte	0xff
	.zero		1


	//   ....[56]....
        /*1464*/ 	.word	0x000098a0
        /*1468*/ 	.word	0x00000000
        /*146c*/ 	.word	0x00000000
        /*1470*/ 	.short	0x010a
        /*1472*/ 	.byte	0xff
	.zero		1


	//   ....[57]....
        /*1474*/ 	.word	0x00009900
        /*1478*/ 	.word	0x00000000
        /*147c*/ 	.word	0x00000000
        /*1480*/ 	.short	0x010a
        /*1482*/ 	.byte	0xff
	.zero		1


	//   ....[58]....
        /*1484*/ 	.word	0x00009960
        /*1488*/ 	.word	0x00000000
        /*148c*/ 	.word	0x00000000
        /*1490*/ 	.short	0x010a
        /*1492*/ 	.byte	0xff
	.zero		1


	//   ....[59]....
        /*1494*/ 	.word	0x000099c0
        /*1498*/ 	.word	0x00000000
        /*149c*/ 	.word	0x00000000
        /*14a0*/ 	.short	0x010a
        /*14a2*/ 	.byte	0xff
	.zero		1


	//   ....[60]....
        /*14a4*/ 	.word	0x00009a20
        /*14a8*/ 	.word	0x00000000
        /*14ac*/ 	.word	0x00000000
        /*14b0*/ 	.short	0x010a
        /*14b2*/ 	.byte	0xff
	.zero		1


	//   ....[61]....
        /*14b4*/ 	.word	0x00009a80
        /*14b8*/ 	.word	0x00000000
        /*14bc*/ 	.word	0x00000000
        /*14c0*/ 	.short	0x010a
        /*14c2*/ 	.byte	0xff
	.zero		1


	//   ....[62]....
        /*14c4*/ 	.word	0x00009ae0
        /*14c8*/ 	.word	0x00000000
        /*14cc*/ 	.word	0x00000000
        /*14d0*/ 	.short	0x010a
        /*14d2*/ 	.byte	0xff
	.zero		1


	//   ....[63]....
        /*14d4*/ 	.word	0x00009b40
        /*14d8*/ 	.word	0x00000000
        /*14dc*/ 	.word	0x00000000
        /*14e0*/ 	.short	0x010a
        /*14e2*/ 	.byte	0xff
	.zero		1


	//   ....[64]....
        /*14e4*/ 	.word	0x00009ba0
        /*14e8*/ 	.word	0x00000000
        /*14ec*/ 	.word	0x00000000
        /*14f0*/ 	.short	0x010a
        /*14f2*/ 	.byte	0xff
	.zero		1


	//   ....[65]....
        /*14f4*/ 	.word	0x00009c00
        /*14f8*/ 	.word	0x00000000
        /*14fc*/ 	.word	0x00000000
        /*1500*/ 	.short	0x010a
        /*1502*/ 	.byte	0xff
	.zero		1


	//   ....[66]....
        /*1504*/ 	.word	0x00009c60
        /*1508*/ 	.word	0x00000000
        /*150c*/ 	.word	0x00000000
        /*1510*/ 	.short	0x010a
        /*1512*/ 	.byte	0xff
	.zero		1


	//   ....[67]....
        /*1514*/ 	.word	0x00009cc0
        /*1518*/ 	.word	0x00000000
        /*151c*/ 	.word	0x00000000
        /*1520*/ 	.short	0x010a
        /*1522*/ 	.byte	0xff
	.zero		1


	//   ....[68]....
        /*1524*/ 	.word	0x00009d20
        /*1528*/ 	.word	0x00000000
        /*152c*/ 	.word	0x00000000
        /*1530*/ 	.short	0x010a
        /*1532*/ 	.byte	0xff
	.zero		1


	//   ....[69]....
        /*1534*/ 	.word	0x00009d80
        /*1538*/ 	.word	0x00000000
        /*153c*/ 	.word	0x00000000
        /*1540*/ 	.short	0x010a
        /*1542*/ 	.byte	0xff
	.zero		1


	//   ....[70]....
        /*1544*/ 	.word	0x00009de0
        /*1548*/ 	.word	0x00000000
        /*154c*/ 	.word	0x00000000
        /*1550*/ 	.short	0x010a
        /*1552*/ 	.byte	0xff
	.zero		1


	//   ....[71]....
        /*1554*/ 	.word	0x00009e40
        /*1558*/ 	.word	0x00000000
        /*155c*/ 	.word	0x00000000
        /*1560*/ 	.short	0x010a
        /*1562*/ 	.byte	0xff
	.zero		1


	//   ....[72]....
        /*1564*/ 	.word	0x00009ea0
        /*1568*/ 	.word	0x00000000
        /*156c*/ 	.word	0x00000000
        /*1570*/ 	.short	0x010a
        /*1572*/ 	.byte	0xff
	.zero		1


	//   ....[73]....
        /*1574*/ 	.word	0x00009f00
        /*1578*/ 	.word	0x00000000
        /*157c*/ 	.word	0x00000000
        /*1580*/ 	.short	0x010a
        /*1582*/ 	.byte	0xff
	.zero		1


	//   ....[74]....
        /*1584*/ 	.word	0x00009f60
        /*1588*/ 	.word	0x00000000
        /*158c*/ 	.word	0x00000000
        /*1590*/ 	.short	0x010a
        /*1592*/ 	.byte	0xff
	.zero		1


	//   ....[75]....
        /*1594*/ 	.word	0x00009fc0
        /*1598*/ 	.word	0x00000000
        /*159c*/ 	.word	0x00000000
        /*15a0*/ 	.short	0x010a
        /*15a2*/ 	.byte	0xff
	.zero		1


	//   ....[76]....
        /*15a4*/ 	.word	0x0000a020
        /*15a8*/ 	.word	0x00000000
        /*15ac*/ 	.word	0x00000000
        /*15b0*/ 	.short	0x010a
        /*15b2*/ 	.byte	0xff
	.zero		1


	//   ....[77]....
        /*15b4*/ 	.word	0x0000a080
        /*15b8*/ 	.word	0x00000000
        /*15bc*/ 	.word	0x00000000
        /*15c0*/ 	.short	0x010a
        /*15c2*/ 	.byte	0xff
	.zero		1


	//   ....[78]....
        /*15c4*/ 	.word	0x0000a0e0
        /*15c8*/ 	.word	0x00000000
        /*15cc*/ 	.word	0x00000000
        /*15d0*/ 	.short	0x010a
        /*15d2*/ 	.byte	0xff
	.zero		1


	//   ....[79]....
        /*15d4*/ 	.word	0x0000a140
        /*15d8*/ 	.word	0x00000000
        /*15dc*/ 	.word	0x00000000
        /*15e0*/ 	.short	0x010a
        /*15e2*/ 	.byte	0xff
	.zero		1


	//   ....[80]....
        /*15e4*/ 	.word	0x0000a1a0
        /*15e8*/ 	.word	0x00000000
        /*15ec*/ 	.word	0x00000000
        /*15f0*/ 	.short	0x010a
        /*15f2*/ 	.byte	0xff
	.zero		1


	//   ....[81]....
        /*15f4*/ 	.word	0x0000a200
        /*15f8*/ 	.word	0x00000000
        /*15fc*/ 	.word	0x00000000
        /*1600*/ 	.short	0x010a
        /*1602*/ 	.byte	0xff
	.zero		1


	//   ....[82]....
        /*1604*/ 	.word	0x0000a260
        /*1608*/ 	.word	0x00000000
        /*160c*/ 	.word	0x00000000
        /*1610*/ 	.short	0x010a
        /*1612*/ 	.byte	0xff
	.zero		1


	//   ....[83]....
        /*1614*/ 	.word	0x0000a2c0
        /*1618*/ 	.word	0x00000000
        /*161c*/ 	.word	0x00000000
        /*1620*/ 	.short	0x010a
        /*1622*/ 	.byte	0xff
	.zero		1


	//   ....[84]....
        /*1624*/ 	.word	0x0000a320
        /*1628*/ 	.word	0x00000000
        /*162c*/ 	.word	0x00000000
        /*1630*/ 	.short	0x010a
        /*1632*/ 	.byte	0xff
	.zero		1


	//   ....[85]....
        /*1634*/ 	.word	0x0000a380
        /*1638*/ 	.word	0x00000000
        /*163c*/ 	.word	0x00000000
        /*1640*/ 	.short	0x010a
        /*1642*/ 	.byte	0xff
	.zero		1


	//   ....[86]....
        /*1644*/ 	.word	0x0000a3e0
        /*1648*/ 	.word	0x00000000
        /*164c*/ 	.word	0x00000000
        /*1650*/ 	.short	0x010a
        /*1652*/ 	.byte	0xff
	.zero		1


	//   ....[87]....
        /*1654*/ 	.word	0x0000a440
        /*1658*/ 	.word	0x00000000
        /*165c*/ 	.word	0x00000000
        /*1660*/ 	.short	0x010a
        /*1662*/ 	.byte	0xff
	.zero		1


	//   ....[88]....
        /*1664*/ 	.word	0x0000a4a0
        /*1668*/ 	.word	0x00000000
        /*166c*/ 	.word	0x00000000
        /*1670*/ 	.short	0x010a
        /*1672*/ 	.byte	0xff
	.zero		1


	//   ....[89]....
        /*1674*/ 	.word	0x0000a500
        /*1678*/ 	.word	0x00000000
        /*167c*/ 	.word	0x00000000
        /*1680*/ 	.short	0x010a
        /*1682*/ 	.byte	0xff
	.zero		1


	//   ....[90]....
        /*1684*/ 	.word	0x0000a560
        /*1688*/ 	.word	0x00000000
        /*168c*/ 	.word	0x00000000
        /*1690*/ 	.short	0x010a
        /*1692*/ 	.byte	0xff
	.zero		1


	//   ....[91]....
        /*1694*/ 	.word	0x0000a5c0
        /*1698*/ 	.word	0x00000000
        /*169c*/ 	.word	0x00000000
        /*16a0*/ 	.short	0x010a
        /*16a2*/ 	.byte	0xff
	.zero		1


	//   ....[92]....
        /*16a4*/ 	.word	0x0000a620
        /*16a8*/ 	.word	0x00000000
        /*16ac*/ 	.word	0x00000000
        /*16b0*/ 	.short	0x010a
        /*16b2*/ 	.byte	0xff
	.zero		1


	//   ....[93]....
        /*16b4*/ 	.word	0x0000a680
        /*16b8*/ 	.word	0x00000000
        /*16bc*/ 	.word	0x00000000
        /*16c0*/ 	.short	0x010a
        /*16c2*/ 	.byte	0xff
	.zero		1


	//   ....[94]....
        /*16c4*/ 	.word	0x0000a6e0
        /*16c8*/ 	.word	0x00000000
        /*16cc*/ 	.word	0x00000000
        /*16d0*/ 	.short	0x010a
        /*16d2*/ 	.byte	0xff
	.zero		1


	//   ....[95]....
        /*16d4*/ 	.word	0x0000a740
        /*16d8*/ 	.word	0x00000000
        /*16dc*/ 	.word	0x00000000
        /*16e0*/ 	.short	0x010a
        /*16e2*/ 	.byte	0xff
	.zero		1


	//   ....[96]....
        /*16e4*/ 	.word	0x0000a7a0
        /*16e8*/ 	.word	0x00000000
        /*16ec*/ 	.word	0x00000000
        /*16f0*/ 	.short	0x010a
        /*16f2*/ 	.byte	0xff
	.zero		1


	//   ....[97]....
        /*16f4*/ 	.word	0x0000a800
        /*16f8*/ 	.word	0x00000000
        /*16fc*/ 	.word	0x00000000
        /*1700*/ 	.short	0x010a
        /*1702*/ 	.byte	0xff
	.zero		1


	//   ....[98]....
        /*1704*/ 	.word	0x0000a860
        /*1708*/ 	.word	0x00000000
        /*170c*/ 	.word	0x00000000
        /*1710*/ 	.short	0x010a
        /*1712*/ 	.byte	0xff
	.zero		1


	//   ....[99]....
        /*1714*/ 	.word	0x0000a8c0
        /*1718*/ 	.word	0x00000000
        /*171c*/ 	.word	0x00000000
        /*1720*/ 	.short	0x010a
        /*1722*/ 	.byte	0xff
	.zero		1


	//   ....[100]....
        /*1724*/ 	.word	0x0000a920
        /*1728*/ 	.word	0x00000000
        /*172c*/ 	.word	0x00000000
        /*1730*/ 	.short	0x010a
        /*1732*/ 	.byte	0xff
	.zero		1


	//   ....[101]....
        /*1734*/ 	.word	0x0000a980
        /*1738*/ 	.word	0x00000000
        /*173c*/ 	.word	0x00000000
        /*1740*/ 	.short	0x010a
        /*1742*/ 	.byte	0xff
	.zero		1


	//   ....[102]....
        /*1744*/ 	.word	0x0000a9e0
        /*1748*/ 	.word	0x00000000
        /*174c*/ 	.word	0x00000000
        /*1750*/ 	.short	0x010a
        /*1752*/ 	.byte	0xff
	.zero		1


	//   ....[103]....
        /*1754*/ 	.word	0x0000aa30
        /*1758*/ 	.word	0x00000000
        /*175c*/ 	.word	0x00000510
        /*1760*/ 	.short	0x010a
        /*1762*/ 	.byte	0xff
	.zero		1


	//   ....[104]....
        /*1764*/ 	.word	0x0000aa90
        /*1768*/ 	.word	0x00000000
        /*176c*/ 	.word	0x000004c0
        /*1770*/ 	.short	0x010a
        /*1772*/ 	.byte	0xff
	.zero		1


	//   ....[105]....
        /*1774*/ 	.word	0x0000aae0
        /*1778*/ 	.word	0x00000000
        /*177c*/ 	.word	0x000004b0
        /*1780*/ 	.short	0x010a
        /*1782*/ 	.byte	0xff
	.zero		1


	//   ....[106]....
        /*1784*/ 	.word	0x0000ab40
        /*1788*/ 	.word	0x00000000
        /*178c*/ 	.word	0x000004c0
        /*1790*/ 	.short	0x010a
        /*1792*/ 	.byte	0xff
	.zero		1


	//   ....[107]....
        /*1794*/ 	.word	0x0000ab90
        /*1798*/ 	.word	0x00000000
        /*179c*/ 	.word	0x000004b0
        /*17a0*/ 	.short	0x010a
        /*17a2*/ 	.byte	0xff
	.zero		1


	//   ....[108]....
        /*17a4*/ 	.word	0x0000abf0
        /*17a8*/ 	.word	0x00000003
        /*17ac*/ 	.word	0x000004f0
        /*17b0*/ 	.short	0x010a
        /*17b2*/ 	.byte	0xff
	.zero		1


	//   ....[109]....
        /*17b4*/ 	.word	0x0000ac50
        /*17b8*/ 	.word	0x00000000
        /*17bc*/ 	.word	0x00000000
        /*17c0*/ 	.short	0x010a
        /*17c2*/ 	.byte	0xff
	.zero		1


	//   ....[110]....
        /*17c4*/ 	.word	0x0000acb0
        /*17c8*/ 	.word	0x00000000
        /*17cc*/ 	.word	0x00000000
        /*17d0*/ 	.short	0x010a
        /*17d2*/ 	.byte	0xff
	.zero		1


	//   ....[111]....
        /*17d4*/ 	.word	0x0000ad10
        /*17d8*/ 	.word	0x00000000
        /*17dc*/ 	.word	0x00000000
        /*17e0*/ 	.short	0x010a
        /*17e2*/ 	.byte	0xff
	.zero		1


	//   ....[112]....
        /*17e4*/ 	.word	0x0000ad70
        /*17e8*/ 	.word	0x00000000
        /*17ec*/ 	.word	0x00000000
        /*17f0*/ 	.short	0x010a
        /*17f2*/ 	.byte	0xff
	.zero		1


	//   ....[113]....
        /*17f4*/ 	.word	0x0000add0
        /*17f8*/ 	.word	0x00000000
        /*17fc*/ 	.word	0x00000000
        /*1800*/ 	.short	0x010a
        /*1802*/ 	.byte	0xff
	.zero		1


	//   ....[114]....
        /*1804*/ 	.word	0x0000ae20
        /*1808*/ 	.word	0x00000000
        /*180c*/ 	.word	0x000004b0
        /*1810*/ 	.short	0x010a
        /*1812*/ 	.byte	0xff
	.zero		1


	//   ....[115]....
        /*1814*/ 	.word	0x0000ae80
        /*1818*/ 	.word	0x00000000
        /*181c*/ 	.word	0x000004a8
        /*1820*/ 	.short	0x010a
        /*1822*/ 	.byte	0xff
	.zero		1


	//   ....[116]....
        /*1824*/ 	.word	0x0000aee0
        /*1828*/ 	.word	0x00000003
        /*182c*/ 	.word	0x00000490
        /*1830*/ 	.short	0x010a
        /*1832*/ 	.byte	0xff
	.zero		1


	//   ....[117]....
        /*1834*/ 	.word	0x0000af40
        /*1838*/ 	.word	0x00000000
        /*183c*/ 	.word	0x00000000
        /*1840*/ 	.short	0x010a
        /*1842*/ 	.byte	0xff
	.zero		1


	//   ....[118]....
        /*1844*/ 	.word	0x0000af90
        /*1848*/ 	.word	0x00000000
        /*184c*/ 	.word	0x000004b0
        /*1850*/ 	.short	0x010a
        /*1852*/ 	.byte	0xff
	.zero		1


	//   ....[119]....
        /*1854*/ 	.word	0x0000afe0
        /*1858*/ 	.word	0x00000000
        /*185c*/ 	.word	0x00000480
        /*1860*/ 	.short	0x010a
        /*1862*/ 	.byte	0xff
	.zero		1


	//   ....[120]....
        /*1864*/ 	.word	0x0000b030
        /*1868*/ 	.word	0x00000040
        /*186c*/ 	.word	0x000004d0
        /*1870*/ 	.short	0x010a
        /*1872*/ 	.byte	0xff
	.zero		1


	//----- nvinfo : EIATTR_NUM_MBARRIERS
	.align		4
.L_47:
        /*1874*/ 	.byte	0x03, 0x38
        /*1876*/ 	.short	0x00a6


	//----- nvinfo : EIATTR_EXIT_INSTR_OFFSETS
	.align		4
        /*1878*/ 	.byte	0x04, 0x1c
        /*187a*/ 	.short	(.L_49 - .L_48)


	//   ....[0]....
.L_48:
        /*187c*/ 	.word	0x000053c0


	//   ....[1]....
        /*1880*/ 	.word	0x000058b0


	//   ....[2]....
        /*1884*/ 	.word	0x00005910


	//   ....[3]....
        /*1888*/ 	.word	0x00006720


	//   ....[4]....
        /*188c*/ 	.word	0x00007360


	//   ....[5]....
        /*1890*/ 	.word	0x000073a0


	//   ....[6]....
        /*1894*/ 	.word	0x00008d40


	//   ....[7]....
        /*1898*/ 	.word	0x00008dc0


	//   ....[8]....
        /*189c*/ 	.word	0x00008df0


	//   ....[9]....
        /*18a0*/ 	.word	0x00008e20


	//----- nvinfo : EIATTR_MAX_THREADS
	.align		4
.L_49:
        /*18a4*/ 	.byte	0x04, 0x05
        /*18a6*/ 	.short	(.L_51 - .L_50)
.L_50:
        /*18a8*/ 	.word	0x00000100
        /*18ac*/ 	.word	0x00000001
        /*18b0*/ 	.word	0x00000001


	//----- nvinfo : EIATTR_CRS_STACK_SIZE
	.align		4
.L_51:
        /*18b4*/ 	.byte	0x04, 0x1e
        /*18b6*/ 	.short	(.L_53 - .L_52)
.L_52:
        /*18b8*/ 	.word	0x00000000


	//----- nvinfo : EIATTR_CBANK_PARAM_SIZE
	.align		4
.L_53:
        /*18bc*/ 	.byte	0x03, 0x19
        /*18be*/ 	.short	0x0800


	//----- nvinfo : EIATTR_PARAM_CBANK
	.align		4
        /*18c0*/ 	.byte	0x04, 0x0a
        /*18c2*/ 	.short	(.L_55 - .L_54)
	.align		4
.L_54:
        /*18c4*/ 	.word	index@(.nv.constant0._ZN7cutlass13device_kernelINS_4gemm6kernel13GemmUniversalIN4cute5tupleIJiiiiEEENS1_10collective13CollectiveMmaINS1_35MainloopSm100TmaUmmaWarpSpecializedILi72ELi2ELi4ENS5_IJNS4_1CILi1EEESB_SB_EEEEENS5_IJNSA_ILi64EEENSA_ILi32EEENSA_ILi16EEEEEENS_10bfloat16_tENS5_IJlSB_lEEESI_SJ_NS4_8TiledMMAINS4_8MMA_AtomIJNS4_20SM100_MMA_F16BF16_SSISI_SI_fLi64ELi32ELNS4_4UMMA5MajorE0ELSO_0ELNSN_7ScaleInE0ELSP_0EEEEEENS4_6LayoutISC_NS5_IJNSA_ILi0EEEST_ST_EEEEENS5_IJNS4_10UnderscoreESW_SW_EEEEENS4_13SM90_TMA_LOADENS4_14ComposedLayoutINS4_7SwizzleILi1ELi4ELi3EEENS4_18smem_ptr_flag_bitsILi16EEENSS_INS5_IJNSA_ILi8EEESG_EEENS5_IJSG_SB_EEEEEEEvNS4_8identityESZ_S19_vS1A_EENS_8epilogue10collective18CollectiveEpilogueINS1C_23Sm100TmaWarpSpecializedILi2ELi1ELi16ELb1ELb0EEEJSH_NS5_IJNSS_ISE_SB_EENSS_ISF_SB_EEEEESI_SJ_SI_SJ_NS1C_6fusion15FusionCallbacksIS1G_NS1K_17LinearCombinationISI_fSI_fLNS_15FloatRoundStyleE2EEESH_S1J_JEEENS4_5SM1004TMEM4LOAD26SM100_TMEM_LOAD_16dp256b4xESZ_NS10_INS11_ILi2ELi4ELi3EEES14_NSS_INS5_IJS15_SF_EEENS5_IJSF_SB_EEEEEEENS4_17SM75_U32x4_LDSM_NENS4_14SM90_TMA_STOREES1Y_NS4_17SM90_U32x4_STSM_NENS4_39AutoVectorizingCopyWithAssumedAlignmentILi128EEEEEEvvEEEEvNT_6ParamsE)
        /*18c8*/ 	.short	0x0380
        /*18ca*/ 	.short	0x0800


	//----- nvinfo : EIATTR_SW_WAR
	.align		4
.L_55:
        /*18cc*/ 	.byte	0x04, 0x36
        /*18ce*/ 	.short	(.L_57 - .L_56)
.L_56:
        /*18d0*/ 	.word	0x00000008
.L_57:


//--------------------- .nv.callgraph             --------------------------
	.section	.nv.callgraph,"",@"SHT_CUDA_CALLGRAPH"
	.align	4
	.sectionentsize	8
	.align		4
        /*0000*/ 	.word	0x00000000
	.align		4
        /*0004*/ 	.word	0xffffffff
	.align		4
        /*0008*/ 	.word	index@(_ZN7cutlass13device_kernelINS_4gemm6kernel13GemmUniversalIN4cute5tupleIJiiiiEEENS1_10collective13CollectiveMmaINS1_35MainloopSm100TmaUmmaWarpSpecializedILi72ELi2ELi4ENS5_IJNS4_1CILi1EEESB_SB_EEEEENS5_IJNSA_ILi64EEENSA_ILi32EEENSA_ILi16EEEEEENS_10bfloat16_tENS5_IJlSB_lEEESI_SJ_NS4_8TiledMMAINS4_8MMA_AtomIJNS4_20SM100_MMA_F16BF16_SSISI_SI_fLi64ELi32ELNS4_4UMMA5MajorE0ELSO_0ELNSN_7ScaleInE0ELSP_0EEEEEENS4_6LayoutISC_NS5_IJNSA_ILi0EEEST_ST_EEEEENS5_IJNS4_10UnderscoreESW_SW_EEEEENS4_13SM90_TMA_LOADENS4_14ComposedLayoutINS4_7SwizzleILi1ELi4ELi3EEENS4_18smem_ptr_flag_bitsILi16EEENSS_INS5_IJNSA_ILi8EEESG_EEENS5_IJSG_SB_EEEEEEEvNS4_8identityESZ_S19_vS1A_EENS_8epilogue10collective18CollectiveEpilogueINS1C_23Sm100TmaWarpSpecializedILi2ELi1ELi16ELb1ELb0EEEJSH_NS5_IJNSS_ISE_SB_EENSS_ISF_SB_EEEEESI_SJ_SI_SJ_NS1C_6fusion15FusionCallbacksIS1G_NS1K_17LinearCombinationISI_fSI_fLNS_15FloatRoundStyleE2EEESH_S1J_JEEENS4_5SM1004TMEM4LOAD26SM100_TMEM_LOAD_16dp256b4xESZ_NS10_INS11_ILi2ELi4ELi3EEES14_NSS_INS5_IJS15_SF_EEENS5_IJSF_SB_EEEEEEENS4_17SM75_U32x4_LDSM_NENS4_14SM90_TMA_STOREES1Y_NS4_17SM90_U32x4_STSM_NENS4_39AutoVectorizingCopyWithAssumedAlignmentILi128EEEEEEvvEEEEvNT_6ParamsE)
	.align		4
        /*000c*/ 	.word	index@(__assertfail)
	.align		4
        /*0010*/ 	.word	0x00000000
	.align		4
        /*0014*/ 	.word	0xfffffffe
	.align		4
        /*0018*/ 	.word	0x00000000
	.align		4
        /*001c*/ 	.word	0xfffffffd
	.align		4
        /*0020*/ 	.word	0x00000000
	.align		4
        /*0024*/ 	.word	0xfffffffc


//--------------------- .nv.constant4             --------------------------
	.section	.nv.constant4,"a",@progbits
	.align	8
	.align		8
.nv.constant4:
        /*0000*/ 	.dword	__assertfail
	.align		8
        /*0008*/ 	.dword	__unnamed_1
	.align		8
        /*0010*/ 	.dword	__unnamed_2
	.align		8
        /*0018*/ 	.dword	_ZN39_INTERNAL_e4799321_4_k_cu_9c46005f_32424cuda3std3__45__cpo5beginE
	.align		8
        /*0020*/ 	.dword	_ZN39_INTERNAL_e4799321_4_k_cu_9c46005f_32424cuda3std3__45__cpo3endE
	.align		8
        /*0028*/ 	.dword	_ZN39_INTERNAL_e4799321_4_k_cu_9c46005f_32424cuda3std3__45__cpo6cbeginE
	.align		8
        /*0030*/ 	.dword	_ZN39_INTERNAL_e4799321_4_k_cu_9c46005f_32424cuda3std3__45__cpo4cendE
	.align		8
        /*0038*/ 	.dword	_ZN39_INTERNAL_e4799321_4_k_cu_9c46005f_32424cuda3std3__441_GLOBAL__N__e4799321_4_k_cu_9c46005f_32426ignoreE
	.align		8
        /*0040*/ 	.dword	_ZN39_INTERNAL_e4799321_4_k_cu_9c46005f_32424cuda3std3__419piecewise_constructE
	.align		8
        /*0048*/ 	.dword	_ZN39_INTERNAL_e4799321_4_k_cu_9c46005f_32424cuda3std3__48in_placeE
	.align		8
        /*0050*/ 	.dword	_ZN39_INTERNAL_e4799321_4_k_cu_9c46005f_32424cuda3std6ranges3__45__cpo4swapE
	.align		8
        /*0058*/ 	.dword	_ZN39_INTERNAL_e4799321_4_k_cu_9c46005f_32424cuda3std6ranges3__45__cpo9iter_moveE
	.align		8
        /*0060*/ 	.dword	_ZN39_INTERNAL_e4799321_4_k_cu_9c46005f_32424cute7productE
	.align		8
        /*0068*/ 	.dword	_ZN39_INTERNAL_e4799321_4_k_cu_9c46005f_32424cute1_E
	.align		8
        /*0070*/ 	.dword	$str$25
	.align		8
        /*0078*/ 	.dword	$str$26
	.align		8
        /*0080*/ 	.dword	$str$27
	.align		8
        /*0088*/ 	.dword	$str$28


//--------------------- .text._ZN7cutlass13device_kernelINS_4gemm6kernel13GemmUniversalIN4cute5tupleIJiiiiEEENS1_10collective13CollectiveMmaINS1_35MainloopSm100TmaUmmaWarpSpecializedILi72ELi2ELi4ENS5_IJNS4_1CILi1EEESB_SB_EEEEENS5_IJNSA_ILi64EEENSA_ILi32EEENSA_ILi16EEEEEENS_10bfloat16_tENS5_IJlSB_lEEESI_SJ_NS4_8TiledMMAINS4_8MMA_AtomIJNS4_20SM100_MMA_F16BF16_SSISI_SI_fLi64ELi32ELNS4_4UMMA5MajorE0ELSO_0ELNSN_7ScaleInE0ELSP_0EEEEEENS4_6LayoutISC_NS5_IJNSA_ILi0EEEST_ST_EEEEENS5_IJNS4_10UnderscoreESW_SW_EEEEENS4_13SM90_TMA_LOADENS4_14ComposedLayoutINS4_7SwizzleILi1ELi4ELi3EEENS4_18smem_ptr_flag_bitsILi16EEENSS_INS5_IJNSA_ILi8EEESG_EEENS5_IJSG_SB_EEEEEEEvNS4_8identityESZ_S19_vS1A_EENS_8epilogue10collective18CollectiveEpilogueINS1C_23Sm100TmaWarpSpecializedILi2ELi1ELi16ELb1ELb0EEEJSH_NS5_IJNSS_ISE_SB_EENSS_ISF_SB_EEEEESI_SJ_SI_SJ_NS1C_6fusion15FusionCallbacksIS1G_NS1K_17LinearCombinationISI_fSI_fLNS_15FloatRoundStyleE2EEESH_S1J_JEEENS4_5SM1004TMEM4LOAD26SM100_TMEM_LOAD_16dp256b4xESZ_NS10_INS11_ILi2ELi4ELi3EEES14_NSS_INS5_IJS15_SF_EEENS5_IJSF_SB_EEEEEEENS4_17SM75_U32x4_LDSM_NENS4_14SM90_TMA_STOREES1Y_NS4_17SM90_U32x4_STSM_NENS4_39AutoVectorizingCopyWithAssumedAlignmentILi128EEEEEEvvEEEEvNT_6ParamsE --------------------------
	.section	.text._ZN7cutlass13device_kernelINS_4gemm6kernel13GemmUniversalIN4cute5tupleIJiiiiEEENS1_10collective13CollectiveMmaINS1_35MainloopSm100TmaUmmaWarpSpecializedILi72ELi2ELi4ENS5_IJNS4_1CILi1EEESB_SB_EEEEENS5_IJNSA_ILi64EEENSA_ILi32EEENSA_ILi16EEEEEENS_10bfloat16_tENS5_IJlSB_lEEESI_SJ_NS4_8TiledMMAINS4_8MMA_AtomIJNS4_20SM100_MMA_F16BF16_SSISI_SI_fLi64ELi32ELNS4_4UMMA5MajorE0ELSO_0ELNSN_7ScaleInE0ELSP_0EEEEEENS4_6LayoutISC_NS5_IJNSA_ILi0EEEST_ST_EEEEENS5_IJNS4_10UnderscoreESW_SW_EEEEENS4_13SM90_TMA_LOADENS4_14ComposedLayoutINS4_7SwizzleILi1ELi4ELi3EEENS4_18smem_ptr_flag_bitsILi16EEENSS_INS5_IJNSA_ILi8EEESG_EEENS5_IJSG_SB_EEEEEEEvNS4_8identityESZ_S19_vS1A_EENS_8epilogue10collective18CollectiveEpilogueINS1C_23Sm100TmaWarpSpecializedILi2ELi1ELi16ELb1ELb0EEEJSH_NS5_IJNSS_ISE_SB_EENSS_ISF_SB_EEEEESI_SJ_SI_SJ_NS1C_6fusion15FusionCallbacksIS1G_NS1K_17LinearCombinationISI_fSI_fLNS_15FloatRoundStyleE2EEESH_S1J_JEEENS4_5SM1004TMEM4LOAD26SM100_TMEM_LOAD_16dp256b4xESZ_NS10_INS11_ILi2ELi4ELi3EEES14_NSS_INS5_IJS15_SF_EEENS5_IJSF_SB_EEEEEEENS4_17SM75_U32x4_LDSM_NENS4_14SM90_TMA_STOREES1Y_NS4_17SM90_U32x4_STSM_NENS4_39AutoVectorizingCopyWithAssumedAlignmentILi128EEEEEEvvEEEEvNT_6ParamsE,"ax",@progbits
	.align	128
.text._ZN7cutlass13device_kernelINS_4gemm6kernel13GemmUniversalIN4cute5tupleIJiiiiEEENS1_10collective13CollectiveMmaINS1_35MainloopSm100TmaUmmaWarpSpecializedILi72ELi2ELi4ENS5_IJNS4_1CILi1EEESB_SB_EEEEENS5_IJNSA_ILi64EEENSA_ILi32EEENSA_ILi16EEEEEENS_10bfloat16_tENS5_IJlSB_lEEESI_SJ_NS4_8TiledMMAINS4_8MMA_AtomIJNS4_20SM100_MMA_F16BF16_SSISI_SI_fLi64ELi32ELNS4_4UMMA5MajorE0ELSO_0ELNSN_7ScaleInE0ELSP_0EEEEEENS4_6LayoutISC_NS5_IJNSA_ILi0EEEST_ST_EEEEENS5_IJNS4_10UnderscoreESW_SW_EEEEENS4_13SM90_TMA_LOADENS4_14ComposedLayoutINS4_7SwizzleILi1ELi4ELi3EEENS4_18smem_ptr_flag_bitsILi16EEENSS_INS5_IJNSA_ILi8EEESG_EEENS5_IJSG_SB_EEEEEEEvNS4_8identityESZ_S19_vS1A_EENS_8epilogue10collective18CollectiveEpilogueINS1C_23Sm100TmaWarpSpecializedILi2ELi1ELi16ELb1ELb0EEEJSH_NS5_IJNSS_ISE_SB_EENSS_ISF_SB_EEEEESI_SJ_SI_SJ_NS1C_6fusion15FusionCallbacksIS1G_NS1K_17LinearCombinationISI_fSI_fLNS_15FloatRoundStyleE2EEESH_S1J_JEEENS4_5SM1004TMEM4LOAD26SM100_TMEM_LOAD_16dp256b4xESZ_NS10_INS11_ILi2ELi4ELi3EEES14_NSS_INS5_IJS15_SF_EEENS5_IJSF_SB_EEEEEEENS4_17SM75_U32x4_LDSM_NENS4_14SM90_TMA_STOREES1Y_NS4_17SM90_U32x4_STSM_NENS4_39AutoVectorizingCopyWithAssumedAlignmentILi128EEEEEEvvEEEEvNT_6ParamsE:
        .type           _ZN7cutlass13device_kernelINS_4gemm6kernel13GemmUniversalIN4cute5tupleIJiiiiEEENS1_10collective13CollectiveMmaINS1_35MainloopSm100TmaUmmaWarpSpecializedILi72ELi2ELi4ENS5_IJNS4_1CILi1EEESB_SB_EEEEENS5_IJNSA_ILi64EEENSA_ILi32EEENSA_ILi16EEEEEENS_10bfloat16_tENS5_IJlSB_lEEESI_SJ_NS4_8TiledMMAINS4_8MMA_AtomIJNS4_20SM100_MMA_F16BF16_SSISI_SI_fLi64ELi32ELNS4_4UMMA5MajorE0ELSO_0ELNSN_7ScaleInE0ELSP_0EEEEEENS4_6LayoutISC_NS5_IJNSA_ILi0EEEST_ST_EEEEENS5_IJNS4_10UnderscoreESW_SW_EEEEENS4_13SM90_TMA_LOADENS4_14ComposedLayoutINS4_7SwizzleILi1ELi4ELi3EEENS4_18smem_ptr_flag_bitsILi16EEENSS_INS5_IJNSA_ILi8EEESG_EEENS5_IJSG_SB_EEEEEEEvNS4_8identityESZ_S19_vS1A_EENS_8epilogue10collective18CollectiveEpilogueINS1C_23Sm100TmaWarpSpecializedILi2ELi1ELi16ELb1ELb0EEEJSH_NS5_IJNSS_ISE_SB_EENSS_ISF_SB_EEEEESI_SJ_SI_SJ_NS1C_6fusion15FusionCallbacksIS1G_NS1K_17LinearCombinationISI_fSI_fLNS_15FloatRoundStyleE2EEESH_S1J_JEEENS4_5SM1004TMEM4LOAD26SM100_TMEM_LOAD_16dp256b4xESZ_NS10_INS11_ILi2ELi4ELi3EEES14_NSS_INS5_IJS15_SF_EEENS5_IJSF_SB_EEEEEEENS4_17SM75_U32x4_LDSM_NENS4_14SM90_TMA_STOREES1Y_NS4_17SM90_U32x4_STSM_NENS4_39AutoVectorizingCopyWithAssumedAlignmentILi128EEEEEEvvEEEEvNT_6ParamsE,@function
        .size           _ZN7cutlass13device_kernelINS_4gemm6kernel13GemmUniversalIN4cute5tupleIJiiiiEEENS1_10collective13CollectiveMmaINS1_35MainloopSm100TmaUmmaWarpSpecializedILi72ELi2ELi4ENS5_IJNS4_1CILi1EEESB_SB_EEEEENS5_IJNSA_ILi64EEENSA_ILi32EEENSA_ILi16EEEEEENS_10bfloat16_tENS5_IJlSB_lEEESI_SJ_NS4_8TiledMMAINS4_8MMA_AtomIJNS4_20SM100_MMA_F16BF16_SSISI_SI_fLi64ELi32ELNS4_4UMMA5MajorE0ELSO_0ELNSN_7ScaleInE0ELSP_0EEEEEENS4_6LayoutISC_NS5_IJNSA_ILi0EEEST_ST_EEEEENS5_IJNS4_10UnderscoreESW_SW_EEEEENS4_13SM90_TMA_LOADENS4_14ComposedLayoutINS4_7SwizzleILi1ELi4ELi3EEENS4_18smem_ptr_flag_bitsILi16EEENSS_INS5_IJNSA_ILi8EEESG_EEENS5_IJSG_SB_EEEEEEEvNS4_8identityESZ_S19_vS1A_EENS_8epilogue10collective18CollectiveEpilogueINS1C_23Sm100TmaWarpSpecializedILi2ELi1ELi16ELb1ELb0EEEJSH_NS5_IJNSS_ISE_SB_EENSS_ISF_SB_EEEEESI_SJ_SI_SJ_NS1C_6fusion15FusionCallbacksIS1G_NS1K_17LinearCombinationISI_fSI_fLNS_15FloatRoundStyleE2EEESH_S1J_JEEENS4_5SM1004TMEM4LOAD26SM100_TMEM_LOAD_16dp256b4xESZ_NS10_INS11_ILi2ELi4ELi3EEES14_NSS_INS5_IJS15_SF_EEENS5_IJSF_SB_EEEEEEENS4_17SM75_U32x4_LDSM_NENS4_14SM90_TMA_STOREES1Y_NS4_17SM90_U32x4_STSM_NENS4_39AutoVectorizingCopyWithAssumedAlignmentILi128EEEEEEvvEEEEvNT_6ParamsE,(.L_x_342 - _ZN7cutlass13device_kernelINS_4gemm6kernel13GemmUniversalIN4cute5tupleIJiiiiEEENS1_10collective13CollectiveMmaINS1_35MainloopSm100TmaUmmaWarpSpecializedILi72ELi2ELi4ENS5_IJNS4_1CILi1EEESB_SB_EEEEENS5_IJNSA_ILi64EEENSA_ILi32EEENSA_ILi16EEEEEENS_10bfloat16_tENS5_IJlSB_lEEESI_SJ_NS4_8TiledMMAINS4_8MMA_AtomIJNS4_20SM100_MMA_F16BF16_SSISI_SI_fLi64ELi32ELNS4_4UMMA5MajorE0ELSO_0ELNSN_7ScaleInE0ELSP_0EEEEEENS4_6LayoutISC_NS5_IJNSA_ILi0EEEST_ST_EEEEENS5_IJNS4_10UnderscoreESW_SW_EEEEENS4_13SM90_TMA_LOADENS4_14ComposedLayoutINS4_7SwizzleILi1ELi4ELi3EEENS4_18smem_ptr_flag_bitsILi16EEENSS_INS5_IJNSA_ILi8EEESG_EEENS5_IJSG_SB_EEEEEEEvNS4_8identityESZ_S19_vS1A_EENS_8epilogue10collective18CollectiveEpilogueINS1C_23Sm100TmaWarpSpecializedILi2ELi1ELi16ELb1ELb0EEEJSH_NS5_IJNSS_ISE_SB_EENSS_ISF_SB_EEEEESI_SJ_SI_SJ_NS1C_6fusion15FusionCallbacksIS1G_NS1K_17LinearCombinationISI_fSI_fLNS_15FloatRoundStyleE2EEESH_S1J_JEEENS4_5SM1004TMEM4LOAD26SM100_TMEM_LOAD_16dp256b4xESZ_NS10_INS11_ILi2ELi4ELi3EEES14_NSS_INS5_IJS15_SF_EEENS5_IJSF_SB_EEEEEEENS4_17SM75_U32x4_LDSM_NENS4_14SM90_TMA_STOREES1Y_NS4_17SM90_U32x4_STSM_NENS4_39AutoVectorizingCopyWithAssumedAlignmentILi128EEEEEEvvEEEEvNT_6ParamsE)
        .other          _ZN7cutlass13device_kernelINS_4gemm6kernel13GemmUniversalIN4cute5tupleIJiiiiEEENS1_10collective13CollectiveMmaINS1_35MainloopSm100TmaUmmaWarpSpecializedILi72ELi2ELi4ENS5_IJNS4_1CILi1EEESB_SB_EEEEENS5_IJNSA_ILi64EEENSA_ILi32EEENSA_ILi16EEEEEENS_10bfloat16_tENS5_IJlSB_lEEESI_SJ_NS4_8TiledMMAINS4_8MMA_AtomIJNS4_20SM100_MMA_F16BF16_SSISI_SI_fLi64ELi32ELNS4_4UMMA5MajorE0ELSO_0ELNSN_7ScaleInE0ELSP_0EEEEEENS4_6LayoutISC_NS5_IJNSA_ILi0EEEST_ST_EEEEENS5_IJNS4_10UnderscoreESW_SW_EEEEENS4_13SM90_TMA_LOADENS4_14ComposedLayoutINS4_7SwizzleILi1ELi4ELi3EEENS4_18smem_ptr_flag_bitsILi16EEENSS_INS5_IJNSA_ILi8EEESG_EEENS5_IJSG_SB_EEEEEEEvNS4_8identityESZ_S19_vS1A_EENS_8epilogue10collective18CollectiveEpilogueINS1C_23Sm100TmaWarpSpecializedILi2ELi1ELi16ELb1ELb0EEEJSH_NS5_IJNSS_ISE_SB_EENSS_ISF_SB_EEEEESI_SJ_SI_SJ_NS1C_6fusion15FusionCallbacksIS1G_NS1K_17LinearCombinationISI_fSI_fLNS_15FloatRoundStyleE2EEESH_S1J_JEEENS4_5SM1004TMEM4LOAD26SM100_TMEM_LOAD_16dp256b4xESZ_NS10_INS11_ILi2ELi4ELi3EEES14_NSS_INS5_IJS15_SF_EEENS5_IJSF_SB_EEEEEEENS4_17SM75_U32x4_LDSM_NENS4_14SM90_TMA_STOREES1Y_NS4_17SM90_U32x4_STSM_NENS4_39AutoVectorizingCopyWithAssumedAlignmentILi128EEEEEEvvEEEEvNT_6ParamsE,@"STO_CUDA_ENTRY STV_DEFAULT"
_ZN7cutlass13device_kernelINS_4gemm6kernel13GemmUniversalIN4cute5tupleIJiiiiEEENS1_10collective13CollectiveMmaINS1_35MainloopSm100TmaUmmaWarpSpecializedILi72ELi2ELi4ENS5_IJNS4_1CILi1EEESB_SB_EEEEENS5_IJNSA_ILi64EEENSA_ILi32EEENSA_ILi16EEEEEENS_10bfloat16_tENS5_IJlSB_lEEESI_SJ_NS4_8TiledMMAINS4_8MMA_AtomIJNS4_20SM100_MMA_F16BF16_SSISI_SI_fLi64ELi32ELNS4_4UMMA5MajorE0ELSO_0ELNSN_7ScaleInE0ELSP_0EEEEEENS4_6LayoutISC_NS5_IJNSA_ILi0EEEST_ST_EEEEENS5_IJNS4_10UnderscoreESW_SW_EEEEENS4_13SM90_TMA_LOADENS4_14ComposedLayoutINS4_7SwizzleILi1ELi4ELi3EEENS4_18smem_ptr_flag_bitsILi16EEENSS_INS5_IJNSA_ILi8EEESG_EEENS5_IJSG_SB_EEEEEEEvNS4_8identityESZ_S19_vS1A_EENS_8epilogue10collective18CollectiveEpilogueINS1C_23Sm100TmaWarpSpecializedILi2ELi1ELi16ELb1ELb0EEEJSH_NS5_IJNSS_ISE_SB_EENSS_ISF_SB_EEEEESI_SJ_SI_SJ_NS1C_6fusion15FusionCallbacksIS1G_NS1K_17LinearCombinationISI_fSI_fLNS_15FloatRoundStyleE2EEESH_S1J_JEEENS4_5SM1004TMEM4LOAD26SM100_TMEM_LOAD_16dp256b4xESZ_NS10_INS11_ILi2ELi4ELi3EEES14_NSS_INS5_IJS15_SF_EEENS5_IJSF_SB_EEEEEEENS4_17SM75_U32x4_LDSM_NENS4_14SM90_TMA_STOREES1Y_NS4_17SM90_U32x4_STSM_NENS4_39AutoVectorizingCopyWithAssumedAlignmentILi128EEEEEEvvEEEEvNT_6ParamsE:
[----:B------:R-:W1:Y:S01]  /*0000*/  LDC R1, c[0x0][0x37c] ;  /* 0x0000df00ff017b82 */ /* 0x000e620000000800 */
[----:B------:R-:W2:Y:S01]  /*0010*/  S2R R86, SR_TID.X ;  /* 0x0000000000567919 */ /* 0x000ea20000002100 */
[----:B------:R-:W3:Y:S01]  /*0020*/  LDCU.64 UR4, c[0x0][0x890] ;  /* 0x00011200ff0477ac */ /* 0x000ee20008000a00 */
[----:B------:R-:W-:Y:S02]  /*0030*/  PRMT R70, RZ, 0x7610, R70 ;  /* 0x00007610ff467816 */ /* 0x000fe40000000046 */
[----:B------:R-:W-:Y:S01]  /*0040*/  ELECT P5, URZ, PT ;  /* 0x0000000000ff782f */ /* 0x000fe200038a0000 */
[----:B------:R-:W4:Y:S01]  /*0050*/  LDCU.64 UR40, c[0x0][0x358] ;  /* 0x00006b00ff2877ac */ /* 0x000f220008000a00 */
[----:B---3--:R-:W-:-:S04]  /*0060*/  UISETP.NE.U32.AND UP0, UPT, UR4, URZ, UPT ;  /* 0x000000ff0400728c */ /* 0x008fc8000bf05070 */
[----:B------:R-:W-:Y:S01]  /*0070*/  UISETP.NE.AND.EX UP0, UPT, UR5, URZ, UPT, UP0 ;  /* 0x000000ff0500728c */ /* 0x000fe2000bf05300 */
[----:B--2---:R-:W-:-:S05]  /*0080*/  SHF.R.U32.HI R75, RZ, 0x5, R86 ;  /* 0x00000005ff4b7819 */ /* 0x004fca0000011656 */
[----:B------:R-:W2:Y:S02]  /*0090*/  SHFL.IDX PT, R0, R75, RZ, 0x1f ;  /* 0x00001fff4b007589 */ /* 0x000ea400000e0000 */
[----:B--2---:R-:W-:Y:S01]  /*00a0*/  R2UR UR8, R0 ;  /* 0x00000000000872ca */ /* 0x004fe200000e0000 */
[----:B-1--4-:R-:W-:-:S14]  /*00b0*/  BRA.U UP0, `(.L_x_0) ;  /* 0x00000001002c7547 */ /* 0x012fdc000b800000 */
[----:B------:R-:W1:Y:S02]  /*00c0*/  LDCU.64 UR6, c[0x0][0x888] ;  /* 0x00011100ff0677ac */ /* 0x000e640008000a00 */
[----:B-1----:R-:W-:-:S04]  /*00d0*/  UISETP.NE.U32.AND UP0, UPT, UR6, URZ, UPT ;  /* 0x000000ff0600728c */ /* 0x002fc8000bf05070 */
[----:B------:R-:W-:-:S09]  /*00e0*/  UISETP.NE.AND.EX UP0, UPT, UR7, URZ, UPT, UP0 ;  /* 0x000000ff0700728c */ /* 0x000fd2000bf05300 */
[----:B------:R-:W-:Y:S05]  /*00f0*/  BRA.U !UP0, `(.L_x_1) ;  /* 0x0000000108107547 */ /* 0x000fea000b800000 */
[----:B------:R-:W1:Y:S02]  /*0100*/  LDC.64 R2, c[0x0][0x888] ;  /* 0x00022200ff027b82 */ /* 0x000e640000000a00 */
[----:B-1----:R1:W5:Y:S01]  /*0110*/  LDG.E R35, desc[UR40][R2.64] ;  /* 0x0000002802237981 */ /* 0x002362000c1e1900 */
[----:B------:R-:W-:Y:S01]  /*0120*/  HFMA2 R70, -RZ, RZ, 0, 5.9604644775390625e-08 ;  /* 0x00000001ff467431 */ /* 0x000fe200000001ff */
[----:B------:R-:W-:Y:S05]  /*0130*/  BRA `(.L_x_0) ;  /* 0x00000000000c7947 */ /* 0x000fea0003800000 */
.L_x_1:
[----:B------:R-:W1:Y:S01]  /*0140*/  LDCU UR6, c[0x0][0x880] ;  /* 0x00011000ff0677ac */ /* 0x000e620008000800 */
[----:B------:R-:W-:Y:S01]  /*0150*/  HFMA2 R70, -RZ, RZ, 0, 5.9604644775390625e-08 ;  /* 0x00000001ff467431 */ /* 0x000fe200000001ff */
[----:B-1----:R-:W-:-:S07]  /*0160*/  MOV R35, UR6 ;  /* 0x0000000600237c02 */ /* 0x002fce0008000f00 */
.L_x_0:
[----:B------:R-:W2:Y:S02]  /*0170*/  LDCU.64 UR6, c[0x0][0x8b0] ;  /* 0x00011600ff0677ac */ /* 0x000ea40008000a00 */
[----:B--2---:R-:W-:-:S04]  /*0180*/  UISETP.NE.U32.AND UP0, UPT, UR6, URZ, UPT ;  /* 0x000000ff0600728c */ /* 0x004fc8000bf05070 */
[----:B------:R-:W-:-:S09]  /*0190*/  UISETP.NE.AND.EX UP0, UPT, UR7, URZ, UPT, UP0 ;  /* 0x000000ff0700728c */ /* 0x000fd2000bf05300 */
[----:B------:R-:W-:Y:S05]  /*01a0*/  BRA.U UP0, `(.L_x_2) ;  /* 0x0000000100247547 */ /* 0x000fea000b800000 */
[----:B------:R-:W2:Y:S02]  /*01b0*/  LDCU.64 UR6, c[0x0][0x8a8] ;  /* 0x00011500ff0677ac */ /* 0x000ea40008000a00 */
[----:B--2---:R-:W-:-:S04]  /*01c0*/  UISETP.NE.U32.AND UP0, UPT, UR6, URZ, UPT ;  /* 0x000000ff0600728c */ /* 0x004fc8000bf05070 */
[----:B------:R-:W-:-:S09]  /*01d0*/  UISETP.NE.AND.EX UP0, UPT, UR7, URZ, UPT, UP0 ;  /* 0x000000ff0700728c */ /* 0x000fd2000bf05300 */
[----:B------:R-:W-:Y:S05]  /*01e0*/  BRA.U !UP0, `(.L_x_3) ;  /* 0x00000001080c7547 */ /* 0x000fea000b800000 */
[----:B-1----:R-:W1:Y:S02]  /*01f0*/  LDC.64 R2, c[0x0][0x8a8] ;  /* 0x00022a00ff027b82 */ /* 0x002e640000000a00 */
[----:B-1----:R2:W5:Y:S01]  /*0200*/  LDG.E R33, desc[UR40][R2.64] ;  /* 0x0000002802217981 */ /* 0x002562000c1e1900 */
[----:B------:R-:W-:Y:S05]  /*0210*/  BRA `(.L_x_2) ;  /* 0x0000000000087947 */ /* 0x000fea0003800000 */
.L_x_3:
[----:B------:R-:W2:Y:S02]  /*0220*/  LDCU UR6, c[0x0][0x8a0] ;  /* 0x00011400ff0677ac */ /* 0x000ea40008000800 */
[----:B--2---:R-:W-:Y:S02]  /*0230*/  MOV R33, UR6 ;  /* 0x0000000600217c02 */ /* 0x004fe40008000f00 */
.L_x_2:
[----:B------:R-:W-:Y:S01]  /*0240*/  IMAD.U32 R0, RZ, RZ, UR8 ;  /* 0x00000008ff007e24 */ /* 0x000fe2000f8e00ff */
[----:B------:R-:W-:Y:S04]  /*0250*/  BSSY.RECONVERGENT B0, `(.L_x_4) ;  /* 0x000000c000007945 */ /* 0x000fe80003800200 */
[C---:B------:R-:W-:Y:S02]  /*0260*/  ISETP.NE.OR P1, PT, R0.reuse, 0x1, !P5 ;  /* 0x000000010000780c */ /* 0x040fe40006f25670 */
[----:B------:R-:W-:-:S11]  /*0270*/  ISETP.NE.OR P0, PT, R0, 0x3, !P5 ;  /* 0x000000030000780c */ /* 0x000fd60006f05670 */
[----:B------:R-:W-:Y:S05]  /*0280*/  @P1 BRA `(.L_x_5) ;  /* 0x0000000000201947 */ /* 0x000fea0003800000 */
[----:B------:R-:W3:Y:S02]  /*0290*/  LDCU.64 UR6, c[0x0][0x348] ;  /* 0x00006900ff0677ac */ /* 0x000ee40008000a00 */
[----:B---3--:R-:W-:Y:S02]  /*02a0*/  UIADD3 UR10, UP1, UPT, UR6, 0x80, URZ ;  /* 0x00000080060a7890 */ /* 0x008fe4000ff3e0ff */
[----:B------:R-:W-:Y:S02]  /*02b0*/  UIADD3 UR6, UP0, UPT, UR6, 0x180, URZ ;  /* 0x0000018006067890 */ /* 0x000fe4000ff1e0ff */
[----:B------:R-:W-:Y:S02]  /*02c0*/  UIADD3.X UR11, UPT, UPT, URZ, UR7, URZ, UP1, !UPT ;  /* 0x00000007ff0b7290 */ /* 0x000fe40008ffe4ff */
[----:B------:R-:W-:-:S07]  /*02d0*/  UIADD3.X UR7, UPT, UPT, URZ, UR7, URZ, UP0, !UPT ;  /* 0x00000007ff077290 */ /* 0x000fce00087fe4ff */
[----:B------:R3:W-:Y:S02]  /*02e0*/  UTMACCTL.PF [UR10] ;  /* 0x000000000a0079b9 */ /* 0x0007e40008040000 */
[----:B------:R3:W-:Y:S02]  /*02f0*/  UTMACCTL.PF [UR6] ;  /* 0x00000000060079b9 */ /* 0x0007e40008040000 */
[----:B---3--:R-:W-:Y:S01]  /*0300*/  NOP ;  /* 0x0000000000007918 */ /* 0x008fe20000000000 */
.L_x_5:
[----:B------:R-:W-:Y:S05]  /*0310*/  BSYNC.RECONVERGENT B0 ;  /* 0x0000000000007941 */ /* 0x000fea0003800200 */
.L_x_4:
[----:B------:R-:W-:Y:S04]  /*0320*/  BSSY.RECONVERGENT B0, `(.L_x_6) ;  /* 0x000000a000007945 */ /* 0x000fe80003800200 */
        /* <DEDUP_REMOVED lines=9> */
.L_x_7:
[----:B------:R-:W-:Y:S05]  /*03c0*/  BSYNC.RECONVERGENT B0 ;  /* 0x0000000000007941 */ /* 0x000fea0003800200 */
.L_x_6:
[----:B------:R-:W3:Y:S01]  /*03d0*/  LDCU.64 UR6, c[0x0][0x888] ;  /* 0x00011100ff0677ac */ /* 0x000ee20008000a00 */
[----:B------:R-:W-:Y:S02]  /*03e0*/  UISETP.EQ.U32.AND UP1, UPT, UR4, URZ, UPT ;  /* 0x000000ff0400728c */ /* 0x000fe4000bf22070 */
[----:B------:R-:W-:Y:S02]  /*03f0*/  UPLOP3.LUT UP2, UPT, UPT, UPT, UPT, 0x80, 0x8 ;  /* 0x000000000008789c */ /* 0x000fe40003f4f070 */
[----:B---3--:R-:W-:-:S04]  /*0400*/  UISETP.NE.U32.AND UP0, UPT, UR6, URZ, UPT ;  /* 0x000000ff0600728c */ /* 0x008fc8000bf05070 */
[----:B------:R-:W-:-:S04]  /*0410*/  UISETP.NE.AND.EX UP0, UPT, UR7, URZ, UPT, UP0 ;  /* 0x000000ff0700728c */ /* 0x000fc8000bf05300 */
[----:B------:R-:W-:-:S04]  /*0420*/  UISETP.EQ.OR.EX UP3, UPT, UR5, URZ, !UP0, UP1 ;  /* 0x000000ff0500728c */ /* 0x000fc8000c762710 */
[----:B------:R-:W-:-:S05]  /*0430*/  UP2UR UR46, UPR, URZ, 0x8 ;  /* 0x00000008ff2e7883 */ /* 0x000fca0008000000 */
[----:B------:R-:W-:Y:S07]  /*0440*/  BRA.U !UP3, `(.L_x_8) ;  /* 0x000000010b207547 */ /* 0x000fee000b800000 */
[----:B------:R-:W-:Y:S01]  /*0450*/  UISETP.NE.U32.AND UP2, UPT, UR4, URZ, UPT ;  /* 0x000000ff0400728c */ /* 0x000fe2000bf45070 */
[----:B-----5:R-:W-:Y:S01]  /*0460*/  FSETP.NEU.AND P0, PT, R35, RZ, PT ;  /* 0x000000ff2300720b */ /* 0x020fe20003f0d000 */
[----:B------:R-:W-:Y:S02]  /*0470*/  USEL UR4, URZ, 0xffffffff, UP0 ;  /* 0xffffffffff047887 */ /* 0x000fe40008000000 */
[----:B------:R-:W-:-:S10]  /*0480*/  UISETP.NE.AND.EX UP2, UPT, UR5, URZ, UPT, UP2 ;  /* 0x000000ff0500728c */ /* 0x000fd4000bf45320 */
[----:B------:R-:W-:Y:S01]  /*0490*/  VOTEU.ANY UP1, P0 ;  /* 0x0000000000ff7886 */ /* 0x000fe20000020100 */
[----:B------:R-:W-:-:S04]  /*04a0*/  @!UP2 USEL UR4, URZ, 0xffffffff, UP1 ;  /* 0xffffffffff04a887 */ /* 0x000fc80008800000 */
[----:B------:R-:W-:-:S04]  /*04b0*/  ULOP3.LUT UR4, UR4, 0x1, URZ, 0xc0, !UPT ;  /* 0x0000000104047892 */ /* 0x000fc8000f8ec0ff */
[----:B------:R-:W-:-:S11]  /*04c0*/  UISETP.NE.U32.AND UP2, UPT, UR4, 0x1, UPT ;  /* 0x000000010400788c */ /* 0x000fd6000bf45070 */
.L_x_8:
[----:B-12---:R-:W1:Y:S01]  /*04d0*/  SHFL.IDX PT, R2, R75, RZ, 0x1f ;  /* 0x00001fff4b027589 */ /* 0x006e6200000e0000 */
[----:B------:R-:W-:-:S04]  /*04e0*/  UISETP.NE.AND UP1, UPT, UR8, 0x2, UPT ;  /* 0x000000020800788c */ /* 0x000fc8000bf25270 */
[----:B------:R-:W-:Y:S01]  /*04f0*/  USEL UR6, URZ, 0x1, UP1 ;  /* 0x00000001ff067887 */ /* 0x000fe20008800000 */
[----:B-1----:R-:W-:-:S13]  /*0500*/  ISETP.NE.AND P0, PT, R2, RZ, PT ;  /* 0x000000ff0200720c */ /* 0x002fda0003f05270 */
[----:B------:R-:W-:Y:S05]  /*0510*/  @P0 BRA `(.L_x_9) ;  /* 0x0000000800740947 */ /* 0x000fea0003800000 */
[----:B------:R-:W-:Y:S01]  /*0520*/  ELECT P0, URZ, PT ;  /* 0x0000000000ff782f */ /* 0x000fe20003800000 */
[----:B------:R-:W-:-:S12]  /*0530*/  BSSY.RECONVERGENT B0, `(.L_x_9) ;  /* 0x000009b000007945 */ /* 0x000fd80003800200 */
[----:B------:R-:W-:Y:S05]  /*0540*/  @!P0 BRA `(.L_x_10) ;  /* 0x0000000800648947 */ /* 0x000fea0003800000 */
[----:B------:R-:W1:Y:S01]  /*0550*/  S2UR UR5, SR_CgaCtaId ;  /* 0x00000000000579c3 */ /* 0x000e620000008800 */
[----:B------:R-:W-:Y:S01]  /*0560*/  UMOV UR7, 0x400 ;  /* 0x0000040000077882 */ /* 0x000fe20000000000 */
[----:B------:R-:W-:Y:S02]  /*0570*/  UMOV UR4, 0x1 ;  /* 0x0000000100047882 */ /* 0x000fe40000000000 */
[----:B------:R-:W-:-:S04]  /*0580*/  UIADD3 UR10, UPT, UPT, -UR4, 0x100000, URZ ;  /* 0x00100000040a7890 */ /* 0x000fc8000fffe1ff */
[----:B------:R-:W-:Y:S02]  /*0590*/  USHF.L.U32 UR11, UR10, 0xb, URZ ;  /* 0x0000000b0a0b7899 */ /* 0x000fe400080006ff */
[----:B------:R-:W-:Y:S02]  /*05a0*/  USHF.L.U32 UR10, UR10, 0x1, URZ ;  /* 0x000000010a0a7899 */ /* 0x000fe400080006ff */
[----:B-1----:R-:W-:Y:S01]  /*05b0*/  ULEA UR5, UR5, UR7, 0x18 ;  /* 0x0000000705057291 */ /* 0x002fe2000f8ec0ff */
[----:B------:R-:W1:Y:S11]  /*05c0*/  FENCE.VIEW.ASYNC.S ;  /* 0x00000000000073c6 */ /* 0x000e760000000000 */
[----:B-1----:R1:W2:Y:S01]  /*05d0*/  SYNCS.EXCH.64 URZ, [UR5], UR10 ;  /* 0x0000000a05ff75b2 */ /* 0x0022a20008000100 */
[----:B------:R1:W3:Y:S01]  /*05e0*/  SYNCS.EXCH.64 URZ, [UR5+0x240], UR10 ;  /* 0x0002400a05ff75b2 */ /* 0x0002e20008000100 */
[----:B------:R1:W4:Y:S01]  /*05f0*/  SYNCS.EXCH.64 URZ, [UR5+0x8], UR10 ;  /* 0x0000080a05ff75b2 */ /* 0x0003220008000100 */
[----:B------:R1:W1:Y:S01]  /*0600*/  SYNCS.EXCH.64 URZ, [UR5+0x248], UR10 ;  /* 0x0002480a05ff75b2 */ /* 0x0002620008000100 */
        /* <DEDUP_REMOVED lines=140> */
[----:B--234-:R-:W-:Y:S01]  /*0ed0*/  NOP ;  /* 0x0000000000007918 */ /* 0x01cfe20000000000 */
.L_x_10:
[----:B-1----:R-:W-:Y:S05]  /*0ee0*/  BSYNC.RECONVERGENT B0 ;  /* 0x0000000000007941 */ /* 0x002fea0003800200 */
.L_x_9:
[----:B------:R-:W1:Y:S01]  /*0ef0*/  SHFL.IDX PT, R2, R75, RZ, 0x1f ;  /* 0x00001fff4b027589 */ /* 0x000e6200000e0000 */
[----:B------:R-:W-:Y:S01]  /*0f00*/  NOP ;  /* 0x0000000000007918 */ /* 0x000fe20000000000 */
[----:B-1----:R-:W-:-:S13]  /*0f10*/  ISETP.NE.AND P0, PT, R2, 0x1, PT ;  /* 0x000000010200780c */ /* 0x002fda0003f05270 */
[----:B------:R-:W-:Y:S05]  /*0f20*/  @P0 BRA `(.L_x_11) ;  /* 0x0000000000480947 */ /* 0x000fea0003800000 */
[----:B------:R-:W1:Y:S01]  /*0f30*/  S2UR UR7, SR_CgaCtaId ;  /* 0x00000000000779c3 */ /* 0x000e620000008800 */
[----:B------:R-:W-:Y:S01]  /*0f40*/  UMOV UR9, 0x400 ;  /* 0x0000040000097882 */ /* 0x000fe20000000000 */
[----:B------:R-:W-:Y:S01]  /*0f50*/  UMOV UR5, 0x20 ;  /* 0x0000002000057882 */ /* 0x000fe20000000000 */
[----:B------:R-:W-:Y:S01]  /*0f60*/  UMOV UR4, 0x80 ;  /* 0x0000008000047882 */ /* 0x000fe20000000000 */
[----:B------:R-:W-:-:S04]  /*0f70*/  UIADD3 UR10, UPT, UPT, -UR5, 0x100000, URZ ;  /* 0x00100000050a7890 */ /* 0x000fc8000fffe1ff */
[----:B------:R-:W-:Y:S02]  /*0f80*/  USHF.L.U32 UR11, UR10, 0xb, URZ ;  /* 0x0000000b0a0b7899 */ /* 0x000fe400080006ff */
[----:B------:R-:W-:Y:S02]  /*0f90*/  USHF.L.U32 UR10, UR10, 0x1, URZ ;  /* 0x000000010a0a7899 */ /* 0x000fe400080006ff */
[----:B------:R-:W-:-:S04]  /*0fa0*/  UIADD3 UR4, UPT, UPT, -UR4, 0x100000, URZ ;  /* 0x0010000004047890 */ /* 0x000fc8000fffe1ff */
[----:B------:R-:W-:Y:S02]  /*0fb0*/  USHF.L.U32 UR5, UR4, 0xb, URZ ;  /* 0x0000000b04057899 */ /* 0x000fe400080006ff */
[----:B------:R-:W-:Y:S01]  /*0fc0*/  USHF.L.U32 UR4, UR4, 0x1, URZ ;  /* 0x0000000104047899 */ /* 0x000fe200080006ff */
[----:B------:R-:W-:Y:S01]  /*0fd0*/  ELECT P0, URZ, PT ;  /* 0x0000000000ff782f */ /* 0x000fe20003800000 */
[----:B-1----:R-:W-:Y:S01]  /*0fe0*/  ULEA UR7, UR7, UR9, 0x18 ;  /* 0x0000000907077291 */ /* 0x002fe2000f8ec0ff */
[----:B------:R-:W1:Y:S11]  /*0ff0*/  FENCE.VIEW.ASYNC.S ;  /* 0x00000000000073c6 */ /* 0x000e760000000000 */
[----:B-1----:R1:W2:Y:S01]  /*1000*/  SYNCS.EXCH.64 URZ, [UR7+0x480], UR10 ;  /* 0x0004800a07ff75b2 */ /* 0x0022a20008000100 */
[----:B------:R1:W3:Y:S01]  /*1010*/  SYNCS.EXCH.64 URZ, [UR7+0x490], UR4 ;  /* 0x0004900407ff75b2 */ /* 0x0002e20008000100 */
[----:B------:R1:W4:Y:S01]  /*1020*/  SYNCS.EXCH.64 URZ, [UR7+0x488], UR10 ;  /* 0x0004880a07ff75b2 */ /* 0x0003220008000100 */
[----:B------:R1:W1:Y:S01]  /*1030*/  SYNCS.EXCH.64 URZ, [UR7+0x498], UR4 ;  /* 0x0004980407ff75b2 */ /* 0x0002620008000100 */
[----:B------:R-:W-:Y:S01]  /*1040*/  NOP ;  /* 0x0000000000007918 */ /* 0x000fe20000000000 */
.L_x_11:
[----:B------:R-:W2:Y:S01]  /*1050*/  SHFL.IDX PT, R2, R75, RZ, 0x1f ;  /* 0x00001fff4b027589 */ /* 0x000ea200000e0000 */
[----:B------:R-:W-:Y:S01]  /*1060*/  NOP ;  /* 0x0000000000007918 */ /* 0x000fe20000000000 */
[----:B--2---:R-:W-:-:S13]  /*1070*/  ISETP.NE.AND P0, PT, R2, 0x3, PT ;  /* 0x000000030200780c */ /* 0x004fda0003f05270 */
[----:B------:R-:W-:Y:S05]  /*1080*/  @P0 BRA `(.L_x_12) ;  /* 0x0000000000300947 */ /* 0x000fea0003800000 */
[----:B-1----:R-:W1:Y:S01]  /*1090*/  S2UR UR5, SR_CgaCtaId ;  /* 0x00000000000579c3 */ /* 0x002e620000008800 */
[----:B------:R-:W-:Y:S01]  /*10a0*/  UMOV UR7, 0x400 ;  /* 0x0000040000077882 */ /* 0x000fe20000000000 */
[----:B------:R-:W-:Y:S01]  /*10b0*/  UMOV UR4, 0x20 ;  /* 0x0000002000047882 */ /* 0x000fe20000000000 */
[----:B------:R-:W-:Y:S01]  /*10c0*/  ELECT P0, URZ, PT ;  /* 0x0000000000ff782f */ /* 0x000fe20003800000 */
[----:B------:R-:W-:-:S04]  /*10d0*/  UIADD3 UR10, UPT, UPT, -UR4, 0x100000, URZ ;  /* 0x00100000040a7890 */ /* 0x000fc8000fffe1ff */
[----:B------:R-:W-:Y:S02]  /*10e0*/  USHF.L.U32 UR11, UR10, 0xb, URZ ;  /* 0x0000000b0a0b7899 */ /* 0x000fe400080006ff */
[----:B------:R-:W-:Y:S02]  /*10f0*/  USHF.L.U32 UR10, UR10, 0x1, URZ ;  /* 0x000000010a0a7899 */ /* 0x000fe400080006ff */
[----:B-1----:R-:W-:Y:S01]  /*1100*/  ULEA UR5, UR5, UR7, 0x18 ;  /* 0x0000000705057291 */ /* 0x002fe2000f8ec0ff */
[----:B------:R-:W1:Y:S11]  /*1110*/  FENCE.VIEW.ASYNC.S ;  /* 0x00000000000073c6 */ /* 0x000e760000000000 */
[----:B-1----:R2:W1:Y:S01]  /*1120*/  SYNCS.EXCH.64 URZ, [UR5+0x4a0], UR10 ;  /* 0x0004a00a05ff75b2 */ /* 0x0024620008000100 */
[----:B------:R2:W1:Y:S02]  /*1130*/  SYNCS.EXCH.64 URZ, [UR5+0x4a8], UR10 ;  /* 0x0004a80a05ff75b2 */ /* 0x0004640008000100 */
[----:B--2---:R-:W-:Y:S01]  /*1140*/  NOP ;  /* 0x0000000000007918 */ /* 0x004fe20000000000 */
.L_x_12:
[----:B------:R-:W2:Y:S01]  /*1150*/  SHFL.IDX PT, R2, R75, RZ, 0x1f ;  /* 0x00001fff4b027589 */ /* 0x000ea200000e0000 */
[----:B------:R-:W-:Y:S01]  /*1160*/  NOP ;  /* 0x0000000000007918 */ /* 0x000fe20000000000 */
[----:B--2---:R-:W-:-:S13]  /*1170*/  ISETP.NE.AND P0, PT, R2, 0x4, PT ;  /* 0x000000040200780c */ /* 0x004fda0003f05270 */
[----:B------:R-:W-:Y:S05]  /*1180*/  @P0 BRA `(.L_x_13) ;  /* 0x00000000004c0947 */ /* 0x000fea0003800000 */
[----:B-1----:R-:W1:Y:S01]  /*1190*/  S2UR UR5, SR_CgaCtaId ;  /* 0x00000000000579c3 */ /* 0x002e620000008800 */
[----:B------:R-:W-:Y:S01]  /*11a0*/  UMOV UR9, 0x100 ;  /* 0x0000010000097882 */ /* 0x000fe20000000000 */
[----:B------:R-:W-:Y:S01]  /*11b0*/  UMOV UR7, 0x400 ;  /* 0x0000040000077882 */ /* 0x000fe20000000000 */
[----:B------:R-:W-:Y:S01]  /*11c0*/  USEL UR9, UR9, 0xe0, UP2 ;  /* 0x000000e009097887 */ /* 0x000fe20009000000 */
[----:B------:R-:W-:Y:S01]  /*11d0*/  UMOV UR4, 0x1 ;  /* 0x0000000100047882 */ /* 0x000fe20000000000 */
[----:B------:R-:W-:Y:S01]  /*11e0*/  ELECT P0, URZ, PT ;  /* 0x0000000000ff782f */ /* 0x000fe20003800000 */
[----:B------:R-:W-:-:S04]  /*11f0*/  UIADD3 UR10, UPT, UPT, -UR4, 0x100000, URZ ;  /* 0x00100000040a7890 */ /* 0x000fc8000fffe1ff */
[----:B------:R-:W-:Y:S02]  /*1200*/  USHF.L.U32 UR11, UR10, 0xb, URZ ;  /* 0x0000000b0a0b7899 */ /* 0x000fe400080006ff */
[----:B------:R-:W-:Y:S02]  /*1210*/  USHF.L.U32 UR10, UR10, 0x1, URZ ;  /* 0x000000010a0a7899 */ /* 0x000fe400080006ff */
[----:B------:R-:W-:-:S04]  /*1220*/  UIADD3 UR12, UPT, UPT, -UR9, 0x100000, URZ ;  /* 0x00100000090c7890 */ /* 0x000fc8000fffe1ff */
[----:B------:R-:W-:Y:S02]  /*1230*/  USHF.L.U32 UR13, UR12, 0xb, URZ ;  /* 0x0000000b0c0d7899 */ /* 0x000fe400080006ff */
[----:B------:R-:W-:Y:S02]  /*1240*/  USHF.L.U32 UR12, UR12, 0x1, URZ ;  /* 0x000000010c0c7899 */ /* 0x000fe400080006ff */
[----:B-1----:R-:W-:Y:S01]  /*1250*/  ULEA UR5, UR5, UR7, 0x18 ;  /* 0x0000000705057291 */ /* 0x002fe2000f8ec0ff */
[----:B------:R-:W1:Y:S11]  /*1260*/  FENCE.VIEW.ASYNC.S ;  /* 0x00000000000073c6 */ /* 0x000e760000000000 */
[----:B-1----:R2:W1:Y:S01]  /*1270*/  SYNCS.EXCH.64 URZ, [UR5+0x4b0], UR10 ;  /* 0x0004b00a05ff75b2 */ /* 0x0024620008000100 */
[----:B------:R2:W1:Y:S01]  /*1280*/  SYNCS.EXCH.64 URZ, [UR5+0x4c0], UR12 ;  /* 0x0004c00c05ff75b2 */ /* 0x0004620008000100 */
[----:B------:R2:W1:Y:S01]  /*1290*/  SYNCS.EXCH.64 URZ, [UR5+0x4b8], UR10 ;  /* 0x0004b80a05ff75b2 */ /* 0x0004620008000100 */
[----:B------:R2:W1:Y:S02]  /*12a0*/  SYNCS.EXCH.64 URZ, [UR5+0x4c8], UR12 ;  /* 0x0004c80c05ff75b2 */ /* 0x0004640008000100 */
[----:B--2---:R-:W-:Y:S01]  /*12b0*/  NOP ;  /* 0x0000000000007918 */ /* 0x004fe20000000000 */
.L_x_13:
[----:B------:R-:W2:Y:S01]  /*12c0*/  SHFL.IDX PT, R2, R75, RZ, 0x1f ;  /* 0x00001fff4b027589 */ /* 0x000ea200000e0000 */
[----:B------:R-:W-:Y:S01]  /*12d0*/  NOP ;  /* 0x0000000000007918 */ /* 0x000fe20000000000 */
[----:B--2---:R-:W-:-:S13]  /*12e0*/  ISETP.NE.AND P0, PT, R2, 0x5, PT ;  /* 0x000000050200780c */ /* 0x004fda0003f05270 */
[----:B------:R-:W-:Y:S05]  /*12f0*/  @P0 BRA `(.L_x_14) ;  /* 0x0000000000580947 */ /* 0x000fea0003800000 */
[----:B-1----:R-:W1:Y:S01]  /*1300*/  S2UR UR7, SR_CgaCtaId ;  /* 0x00000000000779c3 */ /* 0x002e620000008800 */
        /* <DEDUP_REMOVED lines=12> */
[----:B-1----:R2:W1:Y:S01]  /*13d0*/  SYNCS.EXCH.64 URZ, [UR7+0x4d0], UR10 ;  /* 0x0004d00a07ff75b2 */ /* 0x0024620008000100 */
[----:B------:R2:W1:Y:S01]  /*13e0*/  SYNCS.EXCH.64 URZ, [UR7+0x4f0], UR4 ;  /* 0x0004f00407ff75b2 */ /* 0x0004620008000100 */
[----:B------:R2:W1:Y:S01]  /*13f0*/  SYNCS.EXCH.64 URZ, [UR7+0x4d8], UR10 ;  /* 0x0004d80a07ff75b2 */ /* 0x0004620008000100 */
[----:B------:R2:W1:Y:S01]  /*1400*/  SYNCS.EXCH.64 URZ, [UR7+0x4f8], UR4 ;  /* 0x0004f80407ff75b2 */ /* 0x0004620008000100 */
[----:B------:R2:W1:Y:S01]  /*1410*/  SYNCS.EXCH.64 URZ, [UR7+0x4e0], UR10 ;  /* 0x0004e00a07ff75b2 */ /* 0x0004620008000100 */
[----:B------:R2:W1:Y:S01]  /*1420*/  SYNCS.EXCH.64 URZ, [UR7+0x500], UR4 ;  /* 0x0005000407ff75b2 */ /* 0x0004620008000100 */
[----:B------:R2:W1:Y:S01]  /*1430*/  SYNCS.EXCH.64 URZ, [UR7+0x4e8], UR10 ;  /* 0x0004e80a07ff75b2 */ /* 0x0004620008000100 */
[----:B------:R2:W1:Y:S02]  /*1440*/  SYNCS.EXCH.64 URZ, [UR7+0x508], UR4 ;  /* 0x0005080407ff75b2 */ /* 0x0004640008000100 */
[----:B--2---:R-:W-:Y:S01]  /*1450*/  NOP ;  /* 0x0000000000007918 */ /* 0x004fe20000000000 */
.L_x_14:
        /* <DEDUP_REMOVED lines=18> */
.L_x_15:
[----:B-1----:R-:W1:Y:S01]  /*1580*/  S2UR UR5, SR_CTAID.X ;  /* 0x00000000000579c3 */ /* 0x002e620000002500 */
[----:B------:R-:W-:-:S05]  /*1590*/  CS2R.32 R69, SR_CgaSize ;  /* 0x0000000000457805 */ /* 0x000fca0000008a00 */
[----:B------:R-:W-:-:S05]  /*15a0*/  IMAD R69, R69, -0xa0, RZ ;  /* 0xffffff6045457824 */ /* 0x000fca00078e02ff */
[----:B------:R-:W-:-:S14]  /*15b0*/  R2UR UR9, R69 ;  /* 0x00000000450972ca */ /* 0x000fdc00000e0000 */
[----:B------:R-:W2:Y:S01]  /*15c0*/  LDCU UR9, c[0x0][UR9+0x2b0] ;  /* 0x00005600090977ac */ /* 0x000ea20008000800 */
[----:B------:R-:W-:Y:S01]  /*15d0*/  NOP ;  /* 0x0000000000007918 */ /* 0x000fe20000000000 */
[----:B------:R-:W-:-:S05]  /*15e0*/  CS2R.32 R69, SR_CgaSize ;  /* 0x0000000000457805 */ /* 0x000fca0000008a00 */
[----:B------:R-:W-:-:S05]  /*15f0*/  IMAD R69, R69, -0xa0, RZ ;  /* 0xffffff6045457824 */ /* 0x000fca00078e02ff */
[----:B------:R-:W-:-:S14]  /*1600*/  R2UR UR7, R69 ;  /* 0x00000000450772ca */ /* 0x000fdc00000e0000 */
[----:B------:R-:W3:Y:S01]  /*1610*/  LDCU UR7, c[0x0][UR7+0x2b4] ;  /* 0x00005680070777ac */ /* 0x000ee20008000800 */
[----:B------:R-:W4:Y:S08]  /*1620*/  S2UR UR4, SR_CTAID.Y ;  /* 0x00000000000479c3 */ /* 0x000f300000002600 */
[----:B------:R-:W3:Y:S01]  /*1630*/  LDC R9, c[0x0][0xb24] ;  /* 0x0002c900ff097b82 */ /* 0x000ee20000000800 */
[----:B-1----:R-:W-:-:S02]  /*1640*/  I2FP.F32.U32 R4, UR5 ;  /* 0x0000000500047c45 */ /* 0x002fc40008201000 */
[----:B------:R-:W-:-:S05]  /*1650*/  CS2R.32 R5, SR_CgaSize ;  /* 0x0000000000057805 */ /* 0x000fca0000008a00 */
[----:B------:R-:W-:-:S06]  /*1660*/  IMAD R5, R5, -0xa0, RZ ;  /* 0xffffff6005057824 */ /* 0x000fcc00078e02ff */
[----:B------:R-:W1:Y:S01]  /*1670*/  LDC R5, c[0x0][R5+0x2a0] ;  /* 0x0000a80005057b82 */ /* 0x000e620000000800 */
[----:B------:R-:W-:Y:S01]  /*1680*/  MOV R69, UR5 ;  /* 0x0000000500457c02 */ /* 0x000fe20008000f00 */
[----:B--2---:R-:W-:Y:S01]  /*1690*/  FMUL R4, R4, UR9 ;  /* 0x0000000904047c20 */ /* 0x004fe20008400000 */
[----:B----4-:R-:W-:Y:S02]  /*16a0*/  I2FP.F32.U32 R2, UR4 ;  /* 0x0000000400027c45 */ /* 0x010fe40008201000 */
[----:B------:R-:W-:-:S05]  /*16b0*/  CS2R.32 R3, SR_CgaSize ;  /* 0x0000000000037805 */ /* 0x000fca0000008a00 */
[----:B------:R-:W-:-:S06]  /*16c0*/  IMAD R3, R3, -0xa0, RZ ;  /* 0xffffff6003037824 */ /* 0x000fcc00078e02ff */
[----:B------:R-:W2:Y:S01]  /*16d0*/  LDC R3, c[0x0][R3+0x2a4] ;  /* 0x0000a90003037b82 */ /* 0x000ea20000000800 */
[----:B------:R-:W4:Y:S01]  /*16e0*/  F2I.U32.TRUNC.NTZ R68, R4 ;  /* 0x0000000400447305 */ /* 0x000f22000020f000 */
[----:B------:R-:W-:Y:S01]  /*16f0*/  MOV R63, UR4 ;  /* 0x00000004003f7c02 */ /* 0x000fe20008000f00 */
[----:B---3--:R-:W-:-:S05]  /*1700*/  FMUL R2, R2, UR7 ;  /* 0x0000000702027c20 */ /* 0x008fca0008400000 */
[----:B------:R-:W-:Y:S01]  /*1710*/  BAR.SYNC.DEFER_BLOCKING 0x0 ;  /* 0x0000000000007b1d */ /* 0x000fe20000010000 */
[----:B------:R-:W-:-:S05]  /*1720*/  ISETP.GE.AND P0, PT, R9, 0x1, PT ;  /* 0x000000010900780c */ /* 0x000fca0003f06270 */
[----:B------:R-:W3:Y:S02]  /*1730*/  F2I.U32.TRUNC.NTZ R62, R2 ;  /* 0x00000002003e7305 */ /* 0x000ee4000020f000 */
[----:B------:R-:W2:Y:S01]  /*1740*/  S2UR UR36, SR_CTAID.Z ;  /* 0x00000000002479c3 */ /* 0x000ea20000002700 */
[----:B----4-:R-:W-:-:S05]  /*1750*/  IADD3 R68, PT, PT, -R68, RZ, RZ ;  /* 0x000000ff44447210 */ /* 0x010fca0007ffe1ff */
[----:B-1----:R-:W-:Y:S01]  /*1760*/  IMAD R68, R5, R68, UR5 ;  /* 0x0000000505447e24 */ /* 0x002fe2000f8e0244 */
[----:B---3--:R-:W-:-:S05]  /*1770*/  IADD3 R62, PT, PT, -R62, RZ, RZ ;  /* 0x000000ff3e3e7210 */ /* 0x008fca0007ffe1ff */
[----:B--2---:R-:W-:Y:S01]  /*1780*/  IMAD R62, R3, R62, UR4 ;  /* 0x00000004033e7e24 */ /* 0x004fe2000f8e023e */
[----:B------:R-:W-:Y:S06]  /*1790*/  @!P0 BRA `(.L_x_16) ;  /* 0x0000000000b88947 */ /* 0x000fec0003800000 */
[----:B------:R-:W1:Y:S01]  /*17a0*/  LDC.64 R4, c[0x0][0xb18] ;  /* 0x0002c600ff047b82 */ /* 0x000e620000000a00 */
[----:B------:R-:W-:-:S07]  /*17b0*/  ISETP.NE.AND P0, PT, R9, 0x1, PT ;  /* 0x000000010900780c */ /* 0x000fce0003f05270 */
[----:B------:R-:W2:Y:S08]  /*17c0*/  LDC R10, c[0x0][0xb0c] ;  /* 0x0002c300ff0a7b82 */ /* 0x000eb00000000800 */
[----:B------:R-:W3:Y:S08]  /*17d0*/  LDC R11, c[0x0][0x370] ;  /* 0x0000dc00ff0b7b82 */ /* 0x000ef00000000800 */
[----:B------:R-:W4:Y:S01]  /*17e0*/  LDC R12, c[0x0][0x374] ;  /* 0x0000dd00ff0c7b82 */ /* 0x000f220000000800 */
[----:B-1----:R-:W-:-:S07]  /*17f0*/  ISETP.NE.AND P1, PT, R4, 0x1, PT ;  /* 0x000000010400780c */ /* 0x002fce0003f25270 */
[----:B------:R-:W3:Y:S01]  /*1800*/  LDC.64 R6, c[0x0][0xb10] ;  /* 0x0002c400ff067b82 */ /* 0x000ee20000000a00 */
[----:B--2---:R-:W-:-:S07]  /*1810*/  ISETP.NE.AND P2, PT, R10, 0x1, PT ;  /* 0x000000010a00780c */ /* 0x004fce0003f45270 */
[----:B------:R-:W1:Y:S08]  /*1820*/  LDC R8, c[0x0][0xb20] ;  /* 0x0002c800ff087b82 */ /* 0x000e700000000800 */
[----:B------:R-:W2:Y:S01]  /*1830*/  LDC.64 R2, c[0x0][0xb28] ;  /* 0x0002ca00ff027b82 */ /* 0x000ea20000000a00 */
[----:B----4-:R-:W-:-:S04]  /*1840*/  IMAD.HI.U32 R13, R12, R5, RZ ;  /* 0x000000050c0d7227 */ /* 0x010fc800078e00ff */
[----:B------:R-:W-:-:S04]  /*1850*/  IMAD.HI.U32 R5, R63, R5, RZ ;  /* 0x000000053f057227 */ /* 0x000fc800078e00ff */
[----:B---3--:R-:W-:-:S04]  /*1860*/  IMAD.HI.U32 R14, R11, R6, RZ ;  /* 0x000000060b0e7227 */ /* 0x008fc800078e00ff */
[----:B------:R-:W-:Y:S01]  /*1870*/  IMAD.HI.U32 R16, R69, R6, RZ ;  /* 0x0000000645107227 */ /* 0x000fe200078e00ff */
[-C--:B------:R-:W-:Y:S02]  /*1880*/  @P2 SHF.R.U32.HI R11, RZ, R7.reuse, R14 ;  /* 0x00000007ff0b2219 */ /* 0x080fe4000001160e */
[-C--:B-1----:R-:W-:Y:S02]  /*1890*/  @P1 SHF.R.U32.HI R12, RZ, R8.reuse, R13 ;  /* 0x00000008ff0c1219 */ /* 0x082fe4000001160d */
[----:B------:R-:W-:Y:S02]  /*18a0*/  SHF.R.U32.HI R8, RZ, R8, R5 ;  /* 0x00000008ff087219 */ /* 0x000fe40000011605 */
[----:B------:R-:W-:Y:S02]  /*18b0*/  SHF.R.U32.HI R16, RZ, R7, R16 ;  /* 0x00000007ff107219 */ /* 0x000fe40000011610 */
[----:B------:R-:W-:Y:S01]  /*18c0*/  SEL R5, R63, R8, !P1 ;  /* 0x000000083f057207 */ /* 0x000fe20004800000 */
[----:B--2---:R-:W-:Y:S01]  /*18d0*/  IMAD.HI.U32 R14, R12, R2, RZ ;  /* 0x000000020c0e7227 */ /* 0x004fe200078e00ff */
[----:B------:R-:W-:-:S03]  /*18e0*/  SEL R7, R69, R16, !P2 ;  /* 0x0000001045077207 */ /* 0x000fc60005000000 */
[----:B------:R-:W-:Y:S01]  /*18f0*/  IMAD.HI.U32 R6, R11, R2, RZ ;  /* 0x000000020b067227 */ /* 0x000fe200078e00ff */
[----:B------:R-:W-:-:S04]  /*1900*/  @P0 SHF.R.U32.HI R12, RZ, R3, R14 ;  /* 0x00000003ff0c0219 */ /* 0x000fc8000001160e */
[----:B------:R-:W-:Y:S01]  /*1910*/  @P0 SHF.R.U32.HI R11, RZ, R3, R6 ;  /* 0x00000003ff0b0219 */ /* 0x000fe20000011606 */
[----:B------:R-:W-:-:S04]  /*1920*/  IMAD R12, R12, R9, RZ ;  /* 0x000000090c0c7224 */ /* 0x000fc800078e02ff */
[----:B------:R-:W-:Y:S01]  /*1930*/  IMAD R6, R11, R9, RZ ;  /* 0x000000090b067224 */ /* 0x000fe200078e02ff */
[----:B------:R-:W-:-:S04]  /*1940*/  ISETP.GE.AND P1, PT, R5, R12, PT ;  /* 0x0000000c0500720c */ /* 0x000fc80003f26270 */
[----:B------:R-:W-:Y:S01]  /*1950*/  ISETP.GE.OR P1, PT, R7, R6, P1 ;  /* 0x000000060700720c */ /* 0x000fe20000f26670 */
[----:B------:R-:W-:-:S05]  /*1960*/  IMAD.HI.U32 R6, R5, R2, RZ ;  /* 0x0000000205067227 */ /* 0x000fca00078e00ff */
[----:B------:R-:W-:-:S04]  /*1970*/  SHF.R.U32.HI R6, RZ, R3, R6 ;  /* 0x00000003ff067219 */ /* 0x000fc80000011606 */
[----:B------:R-:W-:-:S03]  /*1980*/  SEL R6, R5, R6, !P0 ;  /* 0x0000000605067207 */ /* 0x000fc60004000000 */
[----:B------:R-:W-:Y:S01]  /*1990*/  @!P1 IMAD.HI.U32 R8, R7, R2, RZ ;  /* 0x0000000207089227 */ /* 0x000fe200078e00ff */
[----:B------:R-:W-:-:S04]  /*19a0*/  IADD3 R2, PT, PT, -R6, RZ, RZ ;  /* 0x000000ff06027210 */ /* 0x000fc80007ffe1ff */
[----:B------:R-:W-:Y:S01]  /*19b0*/  @!P1 SHF.R.U32.HI R8, RZ, R3, R8 ;  /* 0x00000003ff089219 */ /* 0x000fe20000011608 */
[----:B------:R-:W-:-:S03]  /*19c0*/  IMAD R2, R9, R2, R5 ;  /* 0x0000000209027224 */ /* 0x000fc600078e0205 */
[----:B------:R-:W-:Y:S02]  /*19d0*/  @!P1 SEL R3, R7, R8, !P0 ;  /* 0x0000000807039207 */ /* 0x000fe40004000000 */
[----:B------:R-:W-:-:S03]  /*19e0*/  IADD3 R8, PT, PT, -R5, RZ, RZ ;  /* 0x000000ff05087210 */ /* 0x000fc60007ffe1ff */
[--C-:B------:R-:W-:Y:S02]  /*19f0*/  @!P1 IMAD.IADD R6, R6, 0x1, -R3.reuse ;  /* 0x0000000106069824 */ /* 0x100fe400078e0a03 */
[----:B------:R-:W-:Y:S01]  /*1a00*/  @!P1 IMAD R3, R2, R11, R3 ;  /* 0x0000000b02039224 */ /* 0x000fe200078e0203 */
[----:B------:R-:W-:Y:S01]  /*1a10*/  IADD3 R2, PT, PT, -R7, RZ, RZ ;  /* 0x000000ff07027210 */ /* 0x000fe20007ffe1ff */
[----:B------:R-:W-:Y:S02]  /*1a20*/  @!P1 IMAD R5, R6, R9, R7 ;  /* 0x0000000906059224 */ /* 0x000fe400078e0207 */
[----:B------:R-:W-:Y:S02]  /*1a30*/  IMAD R8, R4, R8, R63 ;  /* 0x0000000804087224 */ /* 0x000fe400078e023f */
[----:B------:R-:W-:Y:S02]  /*1a40*/  @!P1 IMAD.MOV.U32 R7, RZ, RZ, R3 ;  /* 0x000000ffff079224 */ /* 0x000fe400078e0003 */
[----:B------:R-:W-:-:S02]  /*1a50*/  IMAD R2, R10, R2, R69 ;  /* 0x000000020a027224 */ /* 0x000fc400078e0245 */
[----:B------:R-:W-:Y:S02]  /*1a60*/  IMAD R63, R5, R4, R8 ;  /* 0x00000004053f7224 */ /* 0x000fe400078e0208 */
[----:B------:R-:W-:Y:S02]  /*1a70*/  IMAD R69, R7, R10, R2 ;  /* 0x0000000a07457224 */ /* 0x000fe400078e0202 */
.L_x_16:
[----:B------:R-:W1:Y:S01]  /*1a80*/  LDCU UR4, c[0x0][0xb30] ;  /* 0x00016600ff0477ac */ /* 0x000e620008000800 */
[----:B------:R-:W2:Y:S08]  /*1a90*/  S2UR UR37, SR_CgaCtaId ;  /* 0x00000000002579c3 */ /* 0x000eb00000008800 */
[----:B------:R-:W3:Y:S01]  /*1aa0*/  LDC R26, c[0x0][0xb24] ;  /* 0x0002c900ff1a7b82 */ /* 0x000ee20000000800 */
[----:B-1----:R-:W-:-:S09]  /*1ab0*/  UISETP.NE.AND UP1, UPT, UR4, 0x1, UPT ;  /* 0x000000010400788c */ /* 0x002fd2000bf25270 */
[----:B--2---:R-:W-:Y:S05]  /*1ac0*/  BRA.U UP1, `(.L_x_17) ;  /* 0x0000000101407547 */ /* 0x004fea000b800000 */
[----:B------:R-:W1:Y:S08]  /*1ad0*/  LDC.64 R4, c[0x0][0xb10] ;  /* 0x0002c400ff047b82 */ /* 0x000e700000000a00 */
[----:B------:R-:W2:Y:S08]  /*1ae0*/  LDC.64 R2, c[0x0][0xb18] ;  /* 0x0002c600ff027b82 */ /* 0x000eb00000000a00 */
[----:B------:R-:W4:Y:S08]  /*1af0*/  LDC R6, c[0x0][0xb20] ;  /* 0x0002c800ff067b82 */ /* 0x000f300000000800 */
[----:B------:R-:W3:Y:S01]  /*1b00*/  LDC R8, c[0x0][0xb0c] ;  /* 0x0002c300ff087b82 */ /* 0x000ee20000000800 */
[----:B-1----:R-:W-:-:S05]  /*1b10*/  IMAD.HI.U32 R4, R69, R4, RZ ;  /* 0x0000000445047227 */ /* 0x002fca00078e00ff */
[----:B------:R-:W-:Y:S01]  /*1b20*/  SHF.R.U32.HI R4, RZ, R5, R4 ;  /* 0x00000005ff047219 */ /* 0x000fe20000011604 */
[----:B--2---:R-:W-:Y:S01]  /*1b30*/  IMAD.HI.U32 R3, R63, R3, RZ ;  /* 0x000000033f037227 */ /* 0x004fe200078e00ff */
[----:B------:R-:W-:-:S04]  /*1b40*/  ISETP.NE.AND P0, PT, R2, 0x1, PT ;  /* 0x000000010200780c */ /* 0x000fc80003f05270 */
[----:B----4-:R-:W-:-:S04]  /*1b50*/  SHF.R.U32.HI R6, RZ, R6, R3 ;  /* 0x00000006ff067219 */ /* 0x010fc80000011603 */
[----:B------:R-:W-:Y:S02]  /*1b60*/  SEL R3, R63, R6, !P0 ;  /* 0x000000063f037207 */ /* 0x000fe40004000000 */
[----:B---3--:R-:W-:-:S04]  /*1b70*/  ISETP.NE.AND P1, PT, R8, 0x1, PT ;  /* 0x000000010800780c */ /* 0x008fc80003f25270 */
[----:B------:R-:W-:-:S05]  /*1b80*/  SEL R4, R69, R4, !P1 ;  /* 0x0000000445047207 */ /* 0x000fca0004800000 */
[----:B------:R-:W-:Y:S02]  /*1b90*/  IMAD.IADD R5, R3, 0x1, -R4 ;  /* 0x0000000103057824 */ /* 0x000fe400078e0a04 */
[----:B------:R-:W-:Y:S02]  /*1ba0*/  IMAD.IADD R3, R4, 0x1, -R3 ;  /* 0x0000000104037824 */ /* 0x000fe400078e0a03 */
[----:B------:R-:W-:Y:S02]  /*1bb0*/  IMAD R69, R5, R8, R69 ;  /* 0x0000000805457224 */ /* 0x000fe400078e0245 */
[----:B------:R-:W-:-:S07]  /*1bc0*/  IMAD R63, R3, R2, R63 ;  /* 0x00000002033f7224 */ /* 0x000fce00078e023f */
.L_x_17:
[----:B------:R-:W-:Y:S01]  /*1bd0*/  BAR.SYNC.DEFER_BLOCKING 0x0 ;  /* 0x0000000000007b1d */ /* 0x000fe20000010000 */
[----:B------:R-:W-:Y:S01]  /*1be0*/  UISETP.NE.AND UP1, UPT, UR8, 0x2, UPT ;  /* 0x000000020800788c */ /* 0x000fe2000bf25270 */
[----:B------:R-:W-:Y:S02]  /*1bf0*/  ISETP.NE.OR P5, PT, R0, 0x2, !P5 ;  /* 0x000000020000780c */ /* 0x000fe40006fa5670 */
[----:B------:R-:W-:-:S06]  /*1c00*/  LOP3.LUT R2, R86, 0x1f, RZ, 0xc0, !PT ;  /* 0x0000001f56027812 */ /* 0x000fcc00078ec0ff */
[----:B------:R-:W-:Y:S05]  /*1c10*/  BRA.U UP1, `(.L_x_18) ;  /* 0x0000003501f07547 */ /* 0x000fea000b800000 */
[----:B------:R-:W1:Y:S01]  /*1c20*/  LDCU UR13, c[0x0][0x38c] ;  /* 0x00007180ff0d77ac */ /* 0x000e620008000800 */
[----:B------:R-:W2:Y:S01]  /*1c30*/  LDC R9, c[0x0][0x370] ;  /* 0x0000dc00ff097b82 */ /* 0x000ea20000000800 */
[----:B------:R-:W-:Y:S01]  /*1c40*/  PLOP3.LUT P1, PT, PT, PT, UP2, 0x80, 0x8 ;  /* 0x000000000008781c */ /* 0x000fe20003f2f028 */
[----:B------:R-:W-:Y:S01]  /*1c50*/  HFMA2 R12, -RZ, RZ, 0, 0 ;  /* 0x00000000ff0c7431 */ /* 0x000fe200000001ff */
[----:B------:R-:W-:Y:S01]  /*1c60*/  ISETP.EQ.OR P4, PT, R2, RZ, P5 ;  /* 0x000000ff0200720c */ /* 0x000fe20002f82670 */
[----:B------:R-:W-:Y:S01]  /*1c70*/  IMAD.MOV.U32 R15, RZ, RZ, 0x1 ;  /* 0x00000001ff0f7424 */ /* 0x000fe200078e00ff */
[----:B------:R-:W-:Y:S01]  /*1c80*/  PLOP3.LUT P1, PT, P1, PT, PT, 0x8, 0x80 ;  /* 0x000000000080781c */ /* 0x000fe20000f2e170 */
[----:B------:R-:W-:Y:S01]  /*1c90*/  IMAD.MOV.U32 R14, RZ, RZ, RZ ;  /* 0x000000ffff0e7224 */ /* 0x000fe200078e00ff */
[----:B------:R-:W-:Y:S01]  /*1ca0*/  MOV R8, 0x1 ;  /* 0x0000000100087802 */ /* 0x000fe20000000f00 */
[----:B------:R-:W4:Y:S01]  /*1cb0*/  LDC R0, c[0x0][0x374] ;  /* 0x0000dd00ff007b82 */ /* 0x000f220000000800 */
[----:B------:R-:W-:Y:S01]  /*1cc0*/  IMAD.MOV.U32 R10, RZ, RZ, RZ ;  /* 0x000000ffff0a7224 */ /* 0x000fe200078e00ff */
[----:B------:R-:W2:Y:S01]  /*1cd0*/  LDCU.64 UR22, c[0x0][0x348] ;  /* 0x00006900ff1677ac */ /* 0x000ea20008000a00 */
[----:B------:R-:W-:Y:S01]  /*1ce0*/  UMOV UR6, URZ ;  /* 0x000000ff00067c82 */ /* 0x000fe20008000000 */
[----:B-1----:R-:W-:-:S04]  /*1cf0*/  UIADD3 UR5, UPT, UPT, UR13, 0xf, URZ ;  /* 0x0000000f0d057890 */ /* 0x002fc8000fffe0ff */
[----:B------:R-:W-:-:S04]  /*1d00*/  USHF.R.S32.HI UR4, URZ, 0x1f, UR5 ;  /* 0x0000001fff047899 */ /* 0x000fc80008011405 */
[----:B------:R-:W-:-:S04]  /*1d10*/  ULEA.HI UR4, UR4, UR5, URZ, 0x4 ;  /* 0x0000000504047291 */ /* 0x000fc8000f8f20ff */
[----:B------:R-:W-:Y:S02]  /*1d20*/  USHF.R.S32.HI UR15, URZ, 0x4, UR4 ;  /* 0x00000004ff0f7899 */ /* 0x000fe40008011404 */
[----:B------:R-:W-:Y:S02]  /*1d30*/  UIADD3 UR4, UPT, UPT, UR13, -0x1, URZ ;  /* 0xffffffff0d047890 */ /* 0x000fe4000fffe0ff */
[----:B------:R-:W-:Y:S02]  /*1d40*/  UISETP.LT.U32.AND UP0, UPT, UR15, 0x48, UPT ;  /* 0x000000480f00788c */ /* 0x000fe4000bf01070 */
[----:B------:R-:W-:Y:S02]  /*1d50*/  UISETP.GE.U32.AND UP1, UPT, UR4, -0x1f, UPT ;  /* 0xffffffe10400788c */ /* 0x000fe4000bf26070 */
[----:B------:R-:W-:Y:S02]  /*1d60*/  USEL UR14, UR15, 0x48, UP0 ;  /* 0x000000480f0e7887 */ /* 0x000fe40008000000 */
[----:B------:R-:W-:-:S02]  /*1d70*/  UIADD3 UR13, UPT, UPT, UR13, 0x1e, URZ ;  /* 0x0000001e0d0d7890 */ /* 0x000fc4000fffe0ff */
[----:B------:R-:W-:Y:S02]  /*1d80*/  UIADD3 UR5, UPT, UPT, UR14, -0x1, URZ ;  /* 0xffffffff0e057890 */ /* 0x000fe4000fffe0ff */
[----:B------:R-:W-:-:S03]  /*1d90*/  UIADD3 UR7, UPT, UPT, UR15, -UR14, URZ ;  /* 0x8000000e0f077290 */ /* 0x000fc6000fffe0ff */
[----:B------:R-:W-:-:S04]  /*1da0*/  @UP1 UIADD3 UR5, UPT, UPT, UR14, URZ, URZ ;  /* 0x000000ff0e051290 */ /* 0x000fc8000fffe0ff */
[----:B--2---:R-:W-:-:S12]  /*1db0*/  UIADD3 UR5, UPT, UPT, UR5, 0x1, URZ ;  /* 0x0000000105057890 */ /* 0x004fd8000fffe0ff */
.L_x_36:
[----:B------:R-:W-:Y:S01]  /*1dc0*/  UISETP.NE.AND UP0, UPT, UR37, URZ, UPT ;  /* 0x000000ff2500728c */ /* 0x000fe2000bf05270 */
[----:B------:R-:W1:Y:S08]  /*1dd0*/  S2UR UR37, SR_CgaCtaId ;  /* 0x00000000002579c3 */ /* 0x000e700000008800 */
[----:B------:R-:W-:Y:S05]  /*1de0*/  BRA.U UP0, `(.L_x_19) ;  /* 0x0000000100347547 */ /* 0x000fea000b800000 */
[----:B------:R-:W2:Y:S01]  /*1df0*/  S2R R2, SR_CgaCtaId ;  /* 0x0000000000027919 */ /* 0x000ea20000008800 */
[----:B------:R-:W-:-:S04]  /*1e00*/  MOV R3, 0x400 ;  /* 0x0000040000037802 */ /* 0x000fc80000000f00 */
[----:B--2---:R-:W-:Y:S02]  /*1e10*/  LEA R3, R2, R3, 0x18 ;  /* 0x0000000302037211 */ /* 0x004fe400078ec0ff */
[----:B------:R-:W-:-:S03]  /*1e20*/  SHF.L.U32 R2, R8, 0x1f, RZ ;  /* 0x0000001f08027819 */ /* 0x000fc600000006ff */
[----:B------:R-:W-:-:S04]  /*1e30*/  IMAD R3, R10, 0x8, R3 ;  /* 0x000000080a037824 */ /* 0x000fc800078e0203 */
[----:B------:R-:W2:Y:S02]  /*1e40*/  SYNCS.PHASECHK.TRANS64.TRYWAIT P0, [R3+URZ+0x520], R2 ;  /* 0x00052002030075a7 */ /* 0x000ea400080011ff */
[----:B--2---:R-:W-:Y:S05]  /*1e50*/  @!P0 BRA `(.L_x_20) ;  /* 0x0000006c00f48947 */ /* 0x004fea0003800000 */
.L_x_171:
[----:B------:R-:W-:Y:S01]  /*1e60*/  VIADD R10, R10, 0x1 ;  /* 0x000000010a0a7836 */ /* 0x000fe20000000000 */
[----:B------:R2:W-:Y:S04]  /*1e70*/  SYNCS.ARRIVE.TRANS64.A1T0 RZ, [R3+URZ+0x510], RZ ;  /* 0x000510ff03ff79a7 */ /* 0x0005e800081000ff */
[----:B------:R-:W-:-:S04]  /*1e80*/  ISETP.NE.AND P0, PT, R10, 0x2, PT ;  /* 0x000000020a00780c */ /* 0x000fc80003f05270 */
[----:B------:R-:W-:Y:S02]  /*1e90*/  SEL R10, R10, RZ, P0 ;  /* 0x000000ff0a0a7207 */ /* 0x000fe40000000000 */
[----:B--2---:R-:W-:-:S04]  /*1ea0*/  SEL R3, RZ, 0x1, P0 ;  /* 0x00000001ff037807 */ /* 0x004fc80000000000 */
[----:B------:R-:W-:-:S07]  /*1eb0*/  LOP3.LUT R8, R8, R3, RZ, 0x3c, !PT ;  /* 0x0000000308087212 */ /* 0x000fce00078e3cff */
.L_x_19:
[----:B------:R-:W-:Y:S01]  /*1ec0*/  UMOV UR4, 0x400 ;  /* 0x0000040000047882 */ /* 0x000fe20000000000 */
[----:B------:R-:W-:Y:S01]  /*1ed0*/  SHF.L.U32 R2, R15, 0x1f, RZ ;  /* 0x0000001f0f027819 */ /* 0x000fe200000006ff */
[----:B-1----:R-:W-:Y:S01]  /*1ee0*/  ULEA UR4, UR37, UR4, 0x18 ;  /* 0x0000000425047291 */ /* 0x002fe2000f8ec0ff */
[----:B------:R-:W-:Y:S01]  /*1ef0*/  R2UR UR35, R69 ;  /* 0x00000000452372ca */ /* 0x000fe200000e0000 */
[----:B------:R-:W-:Y:S01]  /*1f00*/  UISETP.GE.U32.AND UP0, UPT, UR13, 0x1f, UPT ;  /* 0x0000001f0d00788c */ /* 0x000fe2000bf06070 */
[----:B------:R-:W-:Y:S01]  /*1f10*/  R2UR UR11, R63 ;  /* 0x000000003f0b72ca */ /* 0x000fe200000e0000 */
[----:B------:R-:W-:Y:S01]  /*1f20*/  ULEA UR8, UR6, UR4, 0x3 ;  /* 0x0000000406087291 */ /* 0x000fe2000f8e18ff */
[----:B------:R-:W-:-:S08]  /*1f30*/  UMOV UR24, URZ ;  /* 0x000000ff00187c82 */ /* 0x000fd00008000000 */
[----:B------:R1:W2:Y:S01]  /*1f40*/  SYNCS.PHASECHK.TRANS64.TRYWAIT P0, [UR8+0x240], R2 ;  /* 0x00024002ff0075a7 */ /* 0x0002a20008001108 */
[----:B------:R-:W-:Y:S02]  /*1f50*/  USHF.L.U32 UR35, UR35, 0x6, URZ ;  /* 0x0000000623237899 */ /* 0x000fe400080006ff */
[----:B------:R-:W-:Y:S01]  /*1f60*/  USHF.L.U32 UR11, UR11, 0x5, URZ ;  /* 0x000000050b0b7899 */ /* 0x000fe200080006ff */
[----:B------:R-:W-:Y:S11]  /*1f70*/  BRA.U !UP0, `(.L_x_21) ;  /* 0x0000000108a87547 */ /* 0x000ff6000b800000 */
[----:B------:R-:W-:Y:S01]  /*1f80*/  UMOV UR16, URZ ;  /* 0x000000ff00107c82 */ /* 0x000fe20008000000 */
[----:B------:R-:W-:-:S05]  /*1f90*/  UMOV UR17, UR6 ;  /* 0x0000000600117c82 */ /* 0x000fca0008000000 */
.L_x_26:
[----:B-1----:R-:W-:Y:S01]  /*1fa0*/  ULEA UR33, UR17, UR4, 0x3 ;  /* 0x0000000411217291 */ /* 0x002fe2000f8e18ff */
[----:B--2---:R-:W-:Y:S01]  /*1fb0*/  @!P5 MOV R3, 0xc00 ;  /* 0x00000c000003d802 */ /* 0x004fe20000000f00 */
[----:B--2---:R-:W-:Y:S10]  /*1fc0*/  @P0 BRA `(.L_x_22) ;  /* 0x00000000000c0947 */ /* 0x004ff40003800000 */
[----:B------:R-:W-:-:S04]  /*1fd0*/  SHF.L.U32 R5, R15, 0x1f, RZ ;  /* 0x0000001f0f057819 */ /* 0x000fc800000006ff */
[----:B------:R-:W2:Y:S02]  /*1fe0*/  SYNCS.PHASECHK.TRANS64.TRYWAIT P0, [UR33+0x240], R5 ;  /* 0x00024005ff0075a7 */ /* 0x000ea40008001121 */
[----:B--2---:R-:W-:Y:S05]  /*1ff0*/  @!P0 BRA `(.L_x_23) ;  /* 0x0000006c00a08947 */ /* 0x004fea0003800000 */
.L_x_22:
[----:B------:R2:W-:Y:S01]  /*2000*/  @!P5 SYNCS.ARRIVE.TRANS64 RZ, [UR33], R3 ;  /* 0x00000003ffffd9a7 */ /* 0x0005e20008000021 */
[----:B------:R-:W-:Y:S04]  /*2010*/  BSSY.RECONVERGENT B0, `(.L_x_24) ;  /* 0x0000003000007945 */ /* 0x000fe80003800200 */
[----:B------:R-:W-:Y:S05]  /*2020*/  @P4 BRA `(.L_x_25) ;  /* 0x0000000000044947 */ /* 0x000fea0003800000 */
[----:B------:R-:W-:Y:S05]  /*2030*/  BPT.TRAP 0x1 ;  /* 0x000000040000795c */ /* 0x000fea0000300000 */
.L_x_25:
[----:B------:R-:W-:Y:S05]  /*2040*/  BSYNC.RECONVERGENT B0 ;  /* 0x0000000000007941 */ /* 0x000fea0003800200 */
.L_x_24:
[----:B------:R-:W-:Y:S02]  /*2050*/  UIADD3 UR6, UPT, UPT, UR17, 0x1, URZ ;  /* 0x0000000111067890 */ /* 0x000fe4000fffe0ff */
[----:B------:R-:W-:Y:S02]  /*2060*/  ULEA UR32, UR17, UR4, 0xb ;  /* 0x0000000411207291 */ /* 0x000fe4000f8e58ff */
[----:B------:R-:W-:Y:S02]  /*2070*/  UISETP.NE.AND UP0, UPT, UR6, 0x48, UPT ;  /* 0x000000480600788c */ /* 0x000fe4000bf05270 */
[----:B------:R-:W-:Y:S02]  /*2080*/  UIADD3 UR26, UP1, UPT, UR22, 0x80, URZ ;  /* 0x00000080161a7890 */ /* 0x000fe4000ff3e0ff */
[----:B------:R-:W-:Y:S02]  /*2090*/  USEL UR9, URZ, 0x1, UP0 ;  /* 0x00000001ff097887 */ /* 0x000fe40008000000 */
[----:B------:R-:W-:-:S02]  /*20a0*/  USEL UR6, UR6, URZ, UP0 ;  /* 0x000000ff06067287 */ /* 0x000fc40008000000 */
[----:B------:R-:W-:Y:S02]  /*20b0*/  UIADD3 UR20, UP0, UPT, UR22, 0x180, URZ ;  /* 0x0000018016147890 */ /* 0x000fe4000ff1e0ff */
[----:B------:R-:W-:Y:S01]  /*20c0*/  ULEA UR8, UR6, UR4, 0x3 ;  /* 0x0000000406087291 */ /* 0x000fe2000f8e18ff */
[----:B------:R-:W-:Y:S01]  /*20d0*/  LOP3.LUT R15, R15, UR9, RZ, 0x3c, !PT ;  /* 0x000000090f0f7c12 */ /* 0x000fe2000f8e3cff */
[----:B------:R-:W-:Y:S02]  /*20e0*/  USHF.L.U32 UR34, UR16, 0x4, URZ ;  /* 0x0000000410227899 */ /* 0x000fe400080006ff */
[----:B------:R-:W-:Y:S01]  /*20f0*/  UIADD3.X UR27, UPT, UPT, URZ, UR23, URZ, UP1, !UPT ;  /* 0x00000017ff1b7290 */ /* 0x000fe20008ffe4ff */
[----:B-1----:R-:W-:Y:S01]  /*2100*/  SHF.L.U32 R2, R15, 0x1f, RZ ;  /* 0x0000001f0f027819 */ /* 0x002fe200000006ff */
[----:B------:R-:W-:Y:S02]  /*2110*/  UIADD3 UR32, UPT, UPT, UR32, 0x2800, URZ ;  /* 0x0000280020207890 */ /* 0x000fe4000fffe0ff */
[----:B------:R-:W-:Y:S01]  /*2120*/  UIADD3.X UR21, UPT, UPT, URZ, UR23, URZ, UP0, !UPT ;  /* 0x00000017ff157290 */ /* 0x000fe200087fe4ff */
[----:B------:R1:W1:Y:S01]  /*2130*/  SYNCS.PHASECHK.TRANS64.TRYWAIT P0, [UR8+0x240], R2 ;  /* 0x00024002ff0075a7 */ /* 0x0002620008001108 */
[----:B------:R-:W-:Y:S01]  /*2140*/  ULEA UR8, UR17, UR4, 0xa ;  /* 0x0000000411087291 */ /* 0x000fe2000f8e50ff */
[----:B------:R-:W-:Y:S01]  /*2150*/  UMOV UR18, 0x0 ;  /* 0x0000000000127882 */ /* 0x000fe20000000000 */
[----:B------:R-:W-:-:S02]  /*2160*/  UMOV UR19, 0x10000000 ;  /* 0x1000000000137882 */ /* 0x000fc40000000000 */
[----:B------:R-:W-:Y:S01]  /*2170*/  UIADD3 UR8, UPT, UPT, UR8, 0x26800, URZ ;  /* 0x0002680008087890 */ /* 0x000fe2000fffe0ff */
[----:B------:R1:W-:Y:S01]  /*2180*/  UTMALDG.3D [UR32], [UR26], desc[UR18] ;  /* 0x000012201a0075b4 */ /* 0x0003e20008011000 */
[----:B------:R-:W-:Y:S01]  /*2190*/  UMOV UR12, UR36 ;  /* 0x00000024000c7c82 */ /* 0x000fe20008000000 */
[----:B------:R-:W-:Y:S01]  /*21a0*/  UMOV UR9, UR33 ;  /* 0x0000002100097c82 */ /* 0x000fe20008000000 */
[----:B------:R-:W-:Y:S01]  /*21b0*/  UMOV UR10, UR34 ;  /* 0x00000022000a7c82 */ /* 0x000fe20008000000 */
[----:B------:R-:W-:Y:S01]  /*21c0*/  UIADD3 UR16, UPT, UPT, UR16, 0x1, URZ ;  /* 0x0000000110107890 */ /* 0x000fe2000fffe0ff */
[----:B------:R-:W-:Y:S01]  /*21d0*/  UMOV UR24, UR5 ;  /* 0x0000000500187c82 */ /* 0x000fe20008000000 */
[----:B------:R-:W-:Y:S02]  /*21e0*/  UMOV UR17, UR6 ;  /* 0x0000000600117c82 */ /* 0x000fe40008000000 */
[----:B------:R1:W-:Y:S01]  /*21f0*/  UTMALDG.3D [UR8], [UR20], desc[UR18] ;  /* 0x00001208140075b4 */ /* 0x0003e20008011000 */
[----:B------:R-:W-:-:S09]  /*2200*/  UISETP.NE.AND UP0, UPT, UR16, UR5, UPT ;  /* 0x000000051000728c */ /* 0x000fd2000bf05270 */
[----:B------:R-:W-:Y:S05]  /*2210*/  BRA.U UP0, `(.L_x_26) ;  /* 0xfffffffd00607547 */ /* 0x000fea000b83ffff */
.L_x_21:
[----:B-1----:R-:W-:Y:S01]  /*2220*/  ULEA UR8, UR6, UR4, 0x3 ;  /* 0x0000000406087291 */ /* 0x002fe2000f8e18ff */
[----:B------:R-:W-:Y:S01]  /*2230*/  SHF.L.U32 R2, R15, 0x1f, RZ ;  /* 0x0000001f0f027819 */ /* 0x000fe200000006ff */
[----:B------:R-:W-:Y:S01]  /*2240*/  @!P1 SYNCS.ARRIVE.TRANS64.A1T0 RZ, [UR4+0x4a8], RZ ;  /* 0x0004a8ffffff99a7 */ /* 0x000fe20008100004 */
[----:B------:R-:W-:-:S06]  /*2250*/  UISETP.GT.AND UP0, UPT, UR15, UR14, UPT ;  /* 0x0000000e0f00728c */ /* 0x000fcc000bf04270 */
[----:B--2---:R1:W2:Y:S03]  /*2260*/  SYNCS.PHASECHK.TRANS64.TRYWAIT P0, [UR8+0x240], R2 ;  /* 0x00024002ff0075a7 */ /* 0x0042a60008001108 */
[----:B------:R-:W-:Y:S05]  /*2270*/  BRA.U !UP0, `(.L_x_27) ;  /* 0x0000000108ac7547 */ /* 0x000fea000b800000 */
[----:B------:R-:W-:Y:S01]  /*2280*/  UIADD3 UR21, UPT, UPT, UR7, UR24, URZ ;  /* 0x0000001807157290 */ /* 0x000fe2000fffe0ff */
[----:B------:R-:W-:-:S11]  /*2290*/  UMOV UR25, UR6 ;  /* 0x0000000600197c82 */ /* 0x000fd60008000000 */
.L_x_32:
[----:B-1----:R-:W-:Y:S01]  /*22a0*/  ULEA UR17, UR25, UR4, 0x3 ;  /* 0x0000000419117291 */ /* 0x002fe2000f8e18ff */
[----:B--2---:R-:W-:Y:S01]  /*22b0*/  @!P5 MOV R3, 0xc00 ;  /* 0x00000c000003d802 */ /* 0x004fe20000000f00 */
[----:B--2---:R-:W-:Y:S10]  /*22c0*/  @P0 BRA `(.L_x_28) ;  /* 0x00000000000c0947 */ /* 0x004ff40003800000 */
[----:B------:R-:W-:-:S04]  /*22d0*/  SHF.L.U32 R5, R15, 0x1f, RZ ;  /* 0x0000001f0f057819 */ /* 0x000fc800000006ff */
[----:B------:R-:W2:Y:S02]  /*22e0*/  SYNCS.PHASECHK.TRANS64.TRYWAIT P0, [UR17+0x240], R5 ;  /* 0x00024005ff0075a7 */ /* 0x000ea40008001111 */
[----:B--2---:R-:W-:Y:S05]  /*22f0*/  @!P0 BRA `(.L_x_29) ;  /* 0x0000006800f88947 */ /* 0x004fea0003800000 */
.L_x_28:
[----:B------:R2:W-:Y:S01]  /*2300*/  @!P5 SYNCS.ARRIVE.TRANS64 RZ, [UR17], R3 ;  /* 0x00000003ffffd9a7 */ /* 0x0005e20008000011 */
[----:B------:R-:W-:Y:S04]  /*2310*/  BSSY.RECONVERGENT B0, `(.L_x_30) ;  /* 0x0000003000007945 */ /* 0x000fe80003800200 */
[----:B------:R-:W-:Y:S05]  /*2320*/  @P4 BRA `(.L_x_31) ;  /* 0x0000000000044947 */ /* 0x000fea0003800000 */
[----:B------:R-:W-:Y:S05]  /*2330*/  BPT.TRAP 0x1 ;  /* 0x000000040000795c */ /* 0x000fea0000300000 */
.L_x_31:
[----:B------:R-:W-:Y:S05]  /*2340*/  BSYNC.RECONVERGENT B0 ;  /* 0x0000000000007941 */ /* 0x000fea0003800200 */
.L_x_30:
        /* <DEDUP_REMOVED lines=10> */
[----:B------:R-:W-:Y:S01]  /*23f0*/  UIADD3 UR16, UPT, UPT, UR16, 0x2800, URZ ;  /* 0x0000280010107890 */ /* 0x000fe2000fffe0ff */
[----:B-1----:R-:W-:Y:S01]  /*2400*/  SHF.L.U32 R2, R15, 0x1f, RZ ;  /* 0x0000001f0f027819 */ /* 0x002fe200000006ff */
[----:B------:R-:W-:Y:S02]  /*2410*/  UIADD3.X UR31, UPT, UPT, URZ, UR23, URZ, UP1, !UPT ;  /* 0x00000017ff1f7290 */ /* 0x000fe40008ffe4ff */
[----:B------:R-:W-:Y:S01]  /*2420*/  UIADD3.X UR29, UPT, UPT, URZ, UR23, URZ, UP0, !UPT ;  /* 0x00000017ff1d7290 */ /* 0x000fe200087fe4ff */
[----:B------:R1:W1:Y:S01]  /*2430*/  SYNCS.PHASECHK.TRANS64.TRYWAIT P0, [UR8+0x240], R2 ;  /* 0x00024002ff0075a7 */ /* 0x0002620008001108 */
[----:B------:R-:W-:Y:S01]  /*2440*/  ULEA UR8, UR25, UR4, 0xa ;  /* 0x0000000419087291 */ /* 0x000fe2000f8e50ff */
[----:B------:R-:W-:Y:S01]  /*2450*/  UMOV UR26, 0x0 ;  /* 0x00000000001a7882 */ /* 0x000fe20000000000 */
[----:B------:R-:W-:-:S02]  /*2460*/  UMOV UR27, 0x10000000 ;  /* 0x10000000001b7882 */ /* 0x000fc40000000000 */
[----:B------:R-:W-:Y:S01]  /*2470*/  UIADD3 UR8, UPT, UPT, UR8, 0x26800, URZ ;  /* 0x0002680008087890 */ /* 0x000fe2000fffe0ff */
[----:B------:R-:W-:Y:S01]  /*2480*/  UMOV UR19, UR35 ;  /* 0x0000002300137c82 */ /* 0x000fe20008000000 */
[----:B------:R-:W-:Y:S01]  /*2490*/  UMOV UR20, UR36 ;  /* 0x0000002400147c82 */ /* 0x000fe20008000000 */
[----:B------:R-:W-:Y:S01]  /*24a0*/  UMOV UR12, UR36 ;  /* 0x00000024000c7c82 */ /* 0x000fe20008000000 */
[----:B------:R-:W-:Y:S01]  /*24b0*/  UMOV UR9, UR17 ;  /* 0x0000001100097c82 */ /* 0x000fe20008000000 */
[----:B------:R-:W-:Y:S01]  /*24c0*/  UMOV UR10, UR18 ;  /* 0x00000012000a7c82 */ /* 0x000fe20008000000 */
[----:B------:R1:W-:Y:S01]  /*24d0*/  UTMALDG.3D [UR16], [UR30], desc[UR26] ;  /* 0x00001a101e0075b4 */ /* 0x0003e20008011000 */
[----:B------:R-:W-:Y:S01]  /*24e0*/  UIADD3 UR24, UPT, UPT, UR24, 0x1, URZ ;  /* 0x0000000118187890 */ /* 0x000fe2000fffe0ff */
[----:B------:R-:W-:-:S03]  /*24f0*/  UMOV UR25, UR6 ;  /* 0x0000000600197c82 */ /* 0x000fc60008000000 */
[----:B------:R-:W-:Y:S01]  /*2500*/  UISETP.NE.AND UP0, UPT, UR24, UR21, UPT ;  /* 0x000000151800728c */ /* 0x000fe2000bf05270 */
[----:B------:R1:W-:Y:S08]  /*2510*/  UTMALDG.3D [UR8], [UR28], desc[UR26] ;  /* 0x00001a081c0075b4 */ /* 0x0003f00008011000 */
[----:B------:R-:W-:Y:S05]  /*2520*/  BRA.U UP0, `(.L_x_32) ;  /* 0xfffffffd005c7547 */ /* 0x000fea000b83ffff */
.L_x_27:
[----:B-1----:R-:W-:Y:S01]  /*2530*/  LEA R2, R14, UR4, 0x3 ;  /* 0x000000040e027c11 */ /* 0x002fe2000f8e18ff */
[----:B------:R-:W-:Y:S01]  /*2540*/  NOP ;  /* 0x0000000000007918 */ /* 0x000fe20000000000 */
[----:B--2---:R-:W-:Y:S02]  /*2550*/  SHF.L.U32 R3, R12, 0x1f, RZ ;  /* 0x0000001f0c037819 */ /* 0x004fe400000006ff */
[----:B------:R-:W-:Y:S02]  /*2560*/  LEA R4, R14, UR4, 0x4 ;  /* 0x000000040e047c11 */ /* 0x000fe4000f8e20ff */
[----:B------:R-:W1:Y:S02]  /*2570*/  SYNCS.PHASECHK.TRANS64.TRYWAIT P0, [R2+URZ+0x4b0], R3 ;  /* 0x0004b003020075a7 */ /* 0x000e6400080011ff */
[----:B-1----:R-:W-:Y:S05]  /*2580*/  @!P0 BRA `(.L_x_33) ;  /* 0x00000068006c8947 */ /* 0x002fea0003800000 */
.L_x_174:
[----:B------:R-:W2:Y:S01]  /*2590*/  LDS.128 R4, [R4+0x540] ;  /* 0x0005400004047984 */ /* 0x000ea20000000c00 */
[----:B---3--:R-:W-:Y:S01]  /*25a0*/  ISETP.GE.AND P0, PT, R26, 0x1, PT ;  /* 0x000000011a00780c */ /* 0x008fe20003f06270 */
[----:B-1----:R-:W-:Y:S01]  /*25b0*/  VIADD R2, R2, 0x4c0 ;  /* 0x000004c002027836 */ /* 0x002fe20000000000 */
[----:B------:R-:W-:Y:S01]  /*25c0*/  @!PT LDS RZ, [RZ] ;  /* 0x00000000fffff984 */ /* 0x000fe20000000800 */
[----:B------:R-:W-:Y:S01]  /*25d0*/  @!PT LDS RZ, [RZ] ;  /* 0x00000000fffff984 */ /* 0x000fe20000000800 */
[----:B------:R-:W-:Y:S01]  /*25e0*/  @!PT LDS RZ, [RZ] ;  /* 0x00000000fffff984 */ /* 0x000fe20000000800 */
[----:B------:R-:W-:Y:S01]  /*25f0*/  @!PT LDS RZ, [RZ] ;  /* 0x00000000fffff984 */ /* 0x000fe20000000800 */
[----:B------:R1:W-:Y:S06]  /*2600*/  MEMBAR.ALL.CTA ;  /* 0x0000000000007992 */ /* 0x0003ec0000008000 */
[----:B-1----:R-:W1:Y:S01]  /*2610*/  FENCE.VIEW.ASYNC.S ;  /* 0x00000000000073c6 */ /* 0x002e620000000000 */
[----:B------:R-:W-:-:S04]  /*2620*/  PRMT R2, RZ, 0x654, R2 ;  /* 0x00000654ff027816 */ /* 0x000fc80000000002 */
[----:B-1----:R1:W-:Y:S01]  /*2630*/  SYNCS.ARRIVE.TRANS64.RED.A1T0 RZ, [R2+URZ], RZ ;  /* 0x000000ff02ff79a7 */ /* 0x0023e200081004ff */
[----:B--2---:R-:W-:-:S13]  /*2640*/  LOP3.LUT P2, RZ, R6, 0x1, RZ, 0xc0, !PT ;  /* 0x0000000106ff7812 */ /* 0x004fda000784c0ff */
[----:B------:R-:W-:Y:S01]  /*2650*/  @P2 SHF.R.U32.HI R3, RZ, 0x10, R5 ;  /* 0x00000010ff032819 */ /* 0x000fe20000011605 */
[----:B------:R-:W-:Y:S01]  /*2660*/  VOTEU.ANY UP0, P2 ;  /* 0x0000000000ff7886 */ /* 0x000fe20001000100 */
[----:B------:R-:W-:Y:S02]  /*2670*/  @P2 MOV R13, R4 ;  /* 0x00000004000d2202 */ /* 0x000fe40000000f00 */
[----:B------:R-:W-:Y:S02]  /*2680*/  @P2 R2UR.BROADCAST UR8, R3 ;  /* 0x00000000030822ca */ /* 0x000fe400008e0000 */
[----:B------:R-:W-:-:S11]  /*2690*/  @P2 LOP3.LUT R11, R5, 0xffff, RZ, 0xc0, !PT ;  /* 0x0000ffff050b2812 */ /* 0x000fd600078ec0ff */
[----:B------:R-:W-:Y:S01]  /*26a0*/  @UP0 UMOV UR36, UR8 ;  /* 0x0000000800240c82 */ /* 0x000fe20008000000 */
[----:B-1----:R-:W-:Y:S05]  /*26b0*/  @!P0 BRA `(.L_x_34) ;  /* 0x0000000000b88947 */ /* 0x002fea0003800000 */
[----:B------:R-:W4:Y:S01]  /*26c0*/  LDC.64 R4, c[0x0][0xb18] ;  /* 0x0002c600ff047b82 */ /* 0x000f220000000a00 */
[----:B------:R-:W-:-:S07]  /*26d0*/  ISETP.NE.AND P3, PT, R26, 0x1, PT ;  /* 0x000000011a00780c */ /* 0x000fce0003f65270 */
[----:B------:R-:W1:Y:S08]  /*26e0*/  LDC.64 R6, c[0x0][0xb10] ;  /* 0x0002c400ff067b82 */ /* 0x000e700000000a00 */
[----:B------:R-:W2:Y:S08]  /*26f0*/  LDC R16, c[0x0][0xb20] ;  /* 0x0002c800ff107b82 */ /* 0x000eb00000000800 */
[----:B------:R-:W3:Y:S01]  /*2700*/  LDC R18, c[0x0][0xb0c] ;  /* 0x0002c300ff127b82 */ /* 0x000ee20000000800 */
[----:B----4-:R-:W-:Y:S01]  /*2710*/  IMAD.HI.U32 R17, R0, R5, RZ ;  /* 0x0000000500117227 */ /* 0x010fe200078e00ff */
[----:B------:R-:W-:-:S03]  /*2720*/  ISETP.NE.AND P0, PT, R4, 0x1, PT ;  /* 0x000000010400780c */ /* 0x000fc60003f05270 */
[----:B------:R-:W-:-:S03]  /*2730*/  IMAD.HI.U32 R5, R11, R5, RZ ;  /* 0x000000050b057227 */ /* 0x000fc600078e00ff */
[----:B------:R-:W4:Y:S01]  /*2740*/  LDC.64 R2, c[0x0][0xb28] ;  /* 0x0002ca00ff027b82 */ /* 0x000f220000000a00 */
[----:B-1----:R-:W-:-:S04]  /*2750*/  IMAD.HI.U32 R20, R9, R6, RZ ;  /* 0x0000000609147227 */ /* 0x002fc800078e00ff */
[----:B------:R-:W-:Y:S01]  /*2760*/  IMAD.HI.U32 R22, R13, R6, RZ ;  /* 0x000000060d167227 */ /* 0x000fe200078e00ff */
[----:B------:R-:W-:Y:S02]  /*2770*/  SHF.R.U32.HI R20, RZ, R7, R20 ;  /* 0x00000007ff147219 */ /* 0x000fe40000011614 */
[-C--:B--2---:R-:W-:Y:S02]  /*2780*/  SHF.R.U32.HI R17, RZ, R16.reuse, R17 ;  /* 0x00000010ff117219 */ /* 0x084fe40000011611 */
[----:B------:R-:W-:Y:S02]  /*2790*/  SHF.R.U32.HI R16, RZ, R16, R5 ;  /* 0x00000010ff107219 */ /* 0x000fe40000011605 */
[----:B------:R-:W-:Y:S02]  /*27a0*/  SEL R17, R0, R17, !P0 ;  /* 0x0000001100117207 */ /* 0x000fe40004000000 */
[----:B------:R-:W-:Y:S02]  /*27b0*/  SHF.R.U32.HI R22, RZ, R7, R22 ;  /* 0x00000007ff167219 */ /* 0x000fe40000011616 */
[----:B---3--:R-:W-:-:S02]  /*27c0*/  ISETP.NE.AND P1, PT, R18, 0x1, PT ;  /* 0x000000011200780c */ /* 0x008fc40003f25270 */
[----:B------:R-:W-:Y:S02]  /*27d0*/  SEL R5, R11, R16, !P0 ;  /* 0x000000100b057207 */ /* 0x000fe40004000000 */
[----:B------:R-:W-:Y:S02]  /*27e0*/  SEL R19, R9, R20, !P1 ;  /* 0x0000001409137207 */ /* 0x000fe40004800000 */
[----:B------:R-:W-:Y:S01]  /*27f0*/  SEL R7, R13, R22, !P1 ;  /* 0x000000160d077207 */ /* 0x000fe20004800000 */
[----:B----4-:R-:W-:-:S04]  /*2800*/  IMAD.HI.U32 R20, R17, R2, RZ ;  /* 0x0000000211147227 */ /* 0x010fc800078e00ff */
        /* <DEDUP_REMOVED lines=10> */
[----:B------:R-:W-:-:S04]  /*28b0*/  @!P0 IMAD.HI.U32 R16, R7, R2, RZ ;  /* 0x0000000207108227 */ /* 0x000fc800078e00ff */
[----:B------:R-:W-:Y:S01]  /*28c0*/  IMAD.MOV R2, RZ, RZ, -R6 ;  /* 0x000000ffff027224 */ /* 0x000fe200078e0a06 */
[----:B------:R-:W-:-:S03]  /*28d0*/  @!P0 SHF.R.U32.HI R16, RZ, R3, R16 ;  /* 0x00000003ff108219 */ /* 0x000fc60000011610 */
[----:B------:R-:W-:Y:S01]  /*28e0*/  IMAD R2, R26, R2, R5 ;  /* 0x000000021a027224 */ /* 0x000fe200078e0205 */
        /* <DEDUP_REMOVED lines=11> */
.L_x_34:
[----:B------:R-:W1:Y:S02]  /*29a0*/  LDCU UR8, c[0x0][0xb30] ;  /* 0x00016600ff0877ac */ /* 0x000e640008000800 */
[----:B-1----:R-:W-:-:S09]  /*29b0*/  UISETP.NE.AND UP0, UPT, UR8, 0x1, UPT ;  /* 0x000000010800788c */ /* 0x002fd2000bf05270 */
[----:B------:R-:W-:Y:S05]  /*29c0*/  BRA.U UP0, `(.L_x_35) ;  /* 0x0000000100407547 */ /* 0x000fea000b800000 */
[----:B------:R-:W1:Y:S08]  /*29d0*/  LDC.64 R4, c[0x0][0xb10] ;  /* 0x0002c400ff047b82 */ /* 0x000e700000000a00 */
[----:B------:R-:W2:Y:S08]  /*29e0*/  LDC.64 R2, c[0x0][0xb18] ;  /* 0x0002c600ff027b82 */ /* 0x000eb00000000a00 */
[----:B------:R-:W3:Y:S08]  /*29f0*/  LDC R6, c[0x0][0xb20] ;  /* 0x0002c800ff067b82 */ /* 0x000ef00000000800 */
[----:B------:R-:W4:Y:S01]  /*2a00*/  LDC R16, c[0x0][0xb0c] ;  /* 0x0002c300ff107b82 */ /* 0x000f220000000800 */
[----:B-1----:R-:W-:-:S05]  /*2a10*/  IMAD.HI.U32 R4, R13, R4, RZ ;  /* 0x000000040d047227 */ /* 0x002fca00078e00ff */
[----:B------:R-:W-:Y:S01]  /*2a20*/  SHF.R.U32.HI R4, RZ, R5, R4 ;  /* 0x00000005ff047219 */ /* 0x000fe20000011604 */
[----:B--2---:R-:W-:Y:S01]  /*2a30*/  IMAD.HI.U32 R3, R11, R3, RZ ;  /* 0x000000030b037227 */ /* 0x004fe200078e00ff */
[----:B------:R-:W-:-:S04]  /*2a40*/  ISETP.NE.AND P0, PT, R2, 0x1, PT ;  /* 0x000000010200780c */ /* 0x000fc80003f05270 */
[----:B---3--:R-:W-:-:S04]  /*2a50*/  SHF.R.U32.HI R6, RZ, R6, R3 ;  /* 0x00000006ff067219 */ /* 0x008fc80000011603 */
[----:B------:R-:W-:Y:S02]  /*2a60*/  SEL R3, R11, R6, !P0 ;  /* 0x000000060b037207 */ /* 0x000fe40004000000 */
[----:B----4-:R-:W-:-:S04]  /*2a70*/  ISETP.NE.AND P1, PT, R16, 0x1, PT ;  /* 0x000000011000780c */ /* 0x010fc80003f25270 */
[----:B------:R-:W-:-:S05]  /*2a80*/  SEL R4, R13, R4, !P1 ;  /* 0x000000040d047207 */ /* 0x000fca0004800000 */
[----:B------:R-:W-:Y:S02]  /*2a90*/  IMAD.IADD R5, R3, 0x1, -R4 ;  /* 0x0000000103057824 */ /* 0x000fe400078e0a04 */
[----:B------:R-:W-:Y:S02]  /*2aa0*/  IMAD.IADD R3, R4, 0x1, -R3 ;  /* 0x0000000104037824 */ /* 0x000fe400078e0a03 */
[----:B------:R-:W-:Y:S02]  /*2ab0*/  IMAD R13, R5, R16, R13 ;  /* 0x00000010050d7224 */ /* 0x000fe400078e020d */
[----:B------:R-:W-:-:S07]  /*2ac0*/  IMAD R11, R3, R2, R11 ;  /* 0x00000002030b7224 */ /* 0x000fce00078e020b */
.L_x_35:
[----:B------:R-:W-:Y:S01]  /*2ad0*/  VIADD R14, R14, 0x1 ;  /* 0x000000010e0e7836 */ /* 0x000fe20000000000 */
[----:B------:R-:W-:Y:S01]  /*2ae0*/  PLOP3.LUT P1, PT, PT, PT, PT, 0x80, 0x8 ;  /* 0x000000000008781c */ /* 0x000fe20003f2f070 */
[----:B------:R-:W-:Y:S02]  /*2af0*/  IMAD.IADD R69, R13, 0x1, R68 ;  /* 0x000000010d457824 */ /* 0x000fe400078e0244 */
[----:B------:R-:W-:Y:S01]  /*2b00*/  IMAD.IADD R63, R11, 0x1, R62 ;  /* 0x000000010b3f7824 */ /* 0x000fe200078e023e */
[----:B------:R-:W-:-:S04]  /*2b10*/  ISETP.NE.AND P0, PT, R14, 0x2, PT ;  /* 0x000000020e00780c */ /* 0x000fc80003f05270 */
[----:B------:R-:W-:Y:S02]  /*2b20*/  SEL R3, RZ, 0x1, P0 ;  /* 0x00000001ff037807 */ /* 0x000fe40000000000 */
[----:B------:R-:W-:Y:S02]  /*2b30*/  SEL R14, R14, RZ, P0 ;  /* 0x000000ff0e0e7207 */ /* 0x000fe40000000000 */
[----:B------:R-:W-:Y:S01]  /*2b40*/  LOP3.LUT R12, R12, R3, RZ, 0x3c, !PT ;  /* 0x000000030c0c7212 */ /* 0x000fe200078e3cff */
[----:B------:R-:W-:Y:S06]  /*2b50*/  @P2 BRA `(.L_x_36) ;  /* 0xfffffff000982947 */ /* 0x000fec000383ffff */
[----:B------:R-:W-:Y:S01]  /*2b60*/  UIADD3 UR4, UPT, UPT, UR4, 0x240, URZ ;  /* 0x0000024004047890 */ /* 0x000fe2000fffe0ff */
[----:B------:R-:W-:-:S03]  /*2b70*/  SHF.L.U32 R3, R15, 0x1f, RZ ;  /* 0x0000001f0f037819 */ /* 0x000fc600000006ff */
[----:B------:R-:W-:-:S09]  /*2b80*/  ULEA UR5, UR6, UR4, 0x3 ;  /* 0x0000000406057291 */ /* 0x000fd2000f8e18ff */
[----:B------:R-:W1:Y:S02]  /*2b90*/  SYNCS.PHASECHK.TRANS64.TRYWAIT P0, [UR5], R3 ;  /* 0x00000003ff0075a7 */ /* 0x000e640008001105 */
[----:B-1----:R-:W-:Y:S05]  /*2ba0*/  @!P0 BRA `(.L_x_37) ;  /* 0x0000006000f88947 */ /* 0x002fea0003800000 */
.L_x_176:
[----:B------:R-:W-:-:S04]  /*2bb0*/  UIADD3 UR6, UPT, UPT, UR6, 0x1, URZ ;  /* 0x0000000106067890 */ /* 0x000fc8000fffe0ff */
[----:B------:R-:W-:-:S04]  /*2bc0*/  UISETP.NE.AND UP0, UPT, UR6, 0x48, UPT ;  /* 0x000000480600788c */ /* 0x000fc8000bf05270 */
[----:B------:R-:W-:Y:S02]  /*2bd0*/  USEL UR7, URZ, 0x1, UP0 ;  /* 0x00000001ff077887 */ /* 0x000fe40008000000 */
[----:B------:R-:W-:-:S04]  /*2be0*/  USEL UR6, UR6, URZ, UP0 ;  /* 0x000000ff06067287 */ /* 0x000fc80008000000 */
[----:B------:R-:W-:Y:S01]  /*2bf0*/  ULEA UR5, UR6, UR4, 0x3 ;  /* 0x0000000406057291 */ /* 0x000fe2000f8e18ff */
[----:B------:R-:W-:-:S04]  /*2c00*/  LOP3.LUT R2, R15, UR7, RZ, 0x3c, !PT ;  /* 0x000000070f027c12 */ /* 0x000fc8000f8e3cff */
[----:B-1----:R-:W-:-:S04]  /*2c10*/  SHF.L.U32 R3, R2, 0x1f, RZ ;  /* 0x0000001f02037819 */ /* 0x002fc800000006ff */
[----:B------:R-:W1:Y:S02]  /*2c20*/  SYNCS.PHASECHK.TRANS64.TRYWAIT P0, [UR5], R3 ;  /* 0x00000003ff0075a7 */ /* 0x000e640008001105 */
[----:B-1----:R-:W-:Y:S05]  /*2c30*/  @!P0 BRA `(.L_x_38) ;  /* 0x0000006000ec8947 */ /* 0x002fea0003800000 */
.L_x_178:
        /* <DEDUP_REMOVED lines=9> */
.L_x_180:
        /* <DEDUP_REMOVED lines=9> */
.L_x_182:
        /* <DEDUP_REMOVED lines=9> */
.L_x_184:
        /* <DEDUP_REMOVED lines=9> */
.L_x_186:
        /* <DEDUP_REMOVED lines=9> */
.L_x_188:
        /* <DEDUP_REMOVED lines=9> */
.L_x_190:
        /* <DEDUP_REMOVED lines=9> */
.L_x_192:
        /* <DEDUP_REMOVED lines=9> */
.L_x_194:
        /* <DEDUP_REMOVED lines=9> */
.L_x_196:
        /* <DEDUP_REMOVED lines=9> */
.L_x_198:
        /* <DEDUP_REMOVED lines=9> */
.L_x_200:
        /* <DEDUP_REMOVED lines=9> */
.L_x_202:
        /* <DEDUP_REMOVED lines=9> */
.L_x_204:
        /* <DEDUP_REMOVED lines=9> */
.L_x_206:
        /* <DEDUP_REMOVED lines=9> */
.L_x_208:
        /* <DEDUP_REMOVED lines=9> */
.L_x_210:
        /* <DEDUP_REMOVED lines=9> */
.L_x_212:
        /* <DEDUP_REMOVED lines=9> */
.L_x_214:
        /* <DEDUP_REMOVED lines=9> */
.L_x_216:
        /* <DEDUP_REMOVED lines=9> */
.L_x_218:
        /* <DEDUP_REMOVED lines=9> */
.L_x_220:
        /* <DEDUP_REMOVED lines=9> */
.L_x_222:
        /* <DEDUP_REMOVED lines=9> */
.L_x_224:
        /* <DEDUP_REMOVED lines=9> */
.L_x_226:
        /* <DEDUP_REMOVED lines=9> */
.L_x_228:
        /* <DEDUP_REMOVED lines=9> */
.L_x_230:
        /* <DEDUP_REMOVED lines=9> */
.L_x_232:
        /* <DEDUP_REMOVED lines=9> */
.L_x_234:
        /* <DEDUP_REMOVED lines=9> */
.L_x_236:
        /* <DEDUP_REMOVED lines=9> */
.L_x_238:
        /* <DEDUP_REMOVED lines=9> */
.L_x_240:
        /* <DEDUP_REMOVED lines=9> */
.L_x_242:
        /* <DEDUP_REMOVED lines=9> */
.L_x_244:
        /* <DEDUP_REMOVED lines=9> */
.L_x_246:
        /* <DEDUP_REMOVED lines=9> */
.L_x_248:
        /* <DEDUP_REMOVED lines=9> */
.L_x_250:
        /* <DEDUP_REMOVED lines=9> */
.L_x_252:
        /* <DEDUP_REMOVED lines=9> */
.L_x_254:
        /* <DEDUP_REMOVED lines=9> */
.L_x_256:
        /* <DEDUP_REMOVED lines=9> */
.L_x_258:
        /* <DEDUP_REMOVED lines=9> */
.L_x_260:
        /* <DEDUP_REMOVED lines=9> */
.L_x_262:
        /* <DEDUP_REMOVED lines=9> */
.L_x_264:
        /* <DEDUP_REMOVED lines=9> */
.L_x_266:
        /* <DEDUP_REMOVED lines=9> */
.L_x_268:
        /* <DEDUP_REMOVED lines=9> */
.L_x_270:
        /* <DEDUP_REMOVED lines=9> */
.L_x_272:
        /* <DEDUP_REMOVED lines=9> */
.L_x_274:
        /* <DEDUP_REMOVED lines=9> */
.L_x_276:
        /* <DEDUP_REMOVED lines=9> */
.L_x_278:
        /* <DEDUP_REMOVED lines=9> */
.L_x_280:
        /* <DEDUP_REMOVED lines=9> */
.L_x_282:
        /* <DEDUP_REMOVED lines=9> */
.L_x_284:
        /* <DEDUP_REMOVED lines=9> */
.L_x_286:
        /* <DEDUP_REMOVED lines=9> */
.L_x_288:
        /* <DEDUP_REMOVED lines=9> */
.L_x_290:
        /* <DEDUP_REMOVED lines=9> */
.L_x_292:
        /* <DEDUP_REMOVED lines=9> */
.L_x_294:
        /* <DEDUP_REMOVED lines=9> */
.L_x_296:
        /* <DEDUP_REMOVED lines=9> */
.L_x_298:
        /* <DEDUP_REMOVED lines=9> */
.L_x_300:
        /* <DEDUP_REMOVED lines=9> */
.L_x_302:
        /* <DEDUP_REMOVED lines=9> */
.L_x_304:
        /* <DEDUP_REMOVED lines=9> */
.L_x_306:
        /* <DEDUP_REMOVED lines=9> */
.L_x_308:
        /* <DEDUP_REMOVED lines=9> */
.L_x_310:
        /* <DEDUP_REMOVED lines=9> */
.L_x_312:
        /* <DEDUP_REMOVED lines=9> */
.L_x_314:
        /* <DEDUP_REMOVED lines=9> */
.L_x_316:
[----:B------:R-:W-:-:S04]  /*5310*/  UIADD3 UR6, UPT, UPT, UR6, 0x1, URZ ;  /* 0x0000000106067890 */ /* 0x000fc8000fffe0ff */
[----:B------:R-:W-:-:S04]  /*5320*/  UISETP.NE.AND UP0, UPT, UR6, 0x48, UPT ;  /* 0x000000480600788c */ /* 0x000fc8000bf05270 */
[----:B------:R-:W-:Y:S02]  /*5330*/  USEL UR5, URZ, 0x1, UP0 ;  /* 0x00000001ff057887 */ /* 0x000fe40008000000 */
[----:B------:R-:W-:-:S04]  /*5340*/  USEL UR6, UR6, URZ, UP0 ;  /* 0x000000ff06067287 */ /* 0x000fc80008000000 */
[----:B------:R-:W-:Y:S01]  /*5350*/  ULEA UR6, UR6, UR4, 0x3 ;  /* 0x0000000406067291 */ /* 0x000fe2000f8e18ff */
[----:B-1----:R-:W-:-:S04]  /*5360*/  LOP3.LUT R3, R2, UR5, RZ, 0x3c, !PT ;  /* 0x0000000502037c12 */ /* 0x002fc8000f8e3cff */
[----:B------:R-:W-:Y:S01]  /*5370*/  SHF.L.U32 R3, R3, 0x1f, RZ ;  /* 0x0000001f03037819 */ /* 0x000fe200000006ff */
[----:B----4-:R-:W-:-:S07]  /*5380*/  IMAD.U32 R0, RZ, RZ, UR6 ;  /* 0x00000006ff007e24 */ /* 0x010fce000f8e00ff */
.L_x_108:
[----:B-1----:R1:W2:Y:S02]  /*5390*/  SYNCS.PHASECHK.TRANS64.TRYWAIT P0, [R0+URZ], R3 ;  /* 0x00000003000075a7 */ /* 0x0022a400080011ff */
[----:B--2---:R-:W-:Y:S05]  /*53a0*/  @!P0 NANOSLEEP.SYNCS 0x989680 ;  /* 0x009896800000895d */ /* 0x004fea0003900000 */
[----:B------:R-:W2:Y:S02]  /*53b0*/  @!P0 SYNCS.PHASECHK.TRANS64 P0, [R0+URZ], R3 ;  /* 0x00000003000085a7 */ /* 0x000ea400080010ff */
[----:B--2---:R-:W-:Y:S05]  /*53c0*/  @P0 EXIT ;  /* 0x000000000000094d */ /* 0x004fea0003800000 */
[----:B------:R-:W-:Y:S05]  /*53d0*/  BRA `(.L_x_108) ;  /* 0xfffffffc00ec7947 */ /* 0x000fea000383ffff */
.L_x_18:
[----:B------:R-:W-:-:S04]  /*53e0*/  UISETP.NE.AND UP1, UPT, UR37, URZ, UPT ;  /* 0x000000ff2500728c */ /* 0x000fc8000bf25270 */
[----:B------:R-:W-:-:S09]  /*53f0*/  UISETP.NE.OR UP1, UPT, UR8, 0x1, UP1 ;  /* 0x000000010800788c */ /* 0x000fd20008f25670 */
[----:B------:R-:W-:Y:S05]  /*5400*/  BRA.U UP1, `(.L_x_109) ;  /* 0x0000000501487547 */ /* 0x000fea000b800000 */
[----:B------:R-:W-:Y:S01]  /*5410*/  ISETP.NE.AND P2, PT, R2, RZ, PT ;  /* 0x000000ff0200720c */ /* 0x000fe20003f45270 */
[----:B------:R-:W-:Y:S01]  /*5420*/  IMAD.MOV.U32 R12, RZ, RZ, 0x1 ;  /* 0x00000001ff0c7424 */ /* 0x000fe200078e00ff */
[----:B------:R-:W-:Y:S02]  /*5430*/  CS2R R10, SRZ ;  /* 0x00000000000a7805 */ /* 0x000fe4000001ff00 */
[----:B------:R-:W-:Y:S01]  /*5440*/  CS2R R8, SRZ ;  /* 0x0000000000087805 */ /* 0x000fe2000001ff00 */
[----:B------:R-:W-:Y:S01]  /*5450*/  UMOV UR4, 0x400 ;  /* 0x0000040000047882 */ /* 0x000fe20000000000 */
[----:B------:R-:W-:Y:S01]  /*5460*/  UMOV UR6, URZ ;  /* 0x000000ff00067c82 */ /* 0x000fe20008000000 */
[----:B------:R-:W-:-:S12]  /*5470*/  ULEA UR37, UR37, UR4, 0x18 ;  /* 0x0000000425257291 */ /* 0x000fd8000f8ec0ff */
.L_x_113:
[----:B------:R-:W-:Y:S02]  /*5480*/  LEA R0, R8, UR37, 0x3 ;  /* 0x0000002508007c11 */ /* 0x000fe4000f8e18ff */
[----:B------:R-:W-:-:S03]  /*5490*/  SHF.L.U32 R5, R9, 0x1f, RZ ;  /* 0x0000001f09057819 */ /* 0x000fc600000006ff */
[----:B------:R-:W-:Y:S01]  /*54a0*/  VIADD R4, R0, 0x520 ;  /* 0x0000052000047836 */ /* 0x000fe20000000000 */
[----:B------:R-:W1:Y:S02]  /*54b0*/  SYNCS.PHASECHK.TRANS64.TRYWAIT P0, [R0+URZ+0x510], R5 ;  /* 0x00051005000075a7 */ /* 0x000e6400080011ff */
[----:B-1----:R-:W-:Y:S05]  /*54c0*/  @!P0 BRA `(.L_x_110) ;  /* 0x0000005400588947 */ /* 0x002fea0003800000 */
.L_x_317:
[----:B------:R-:W-:Y:S01]  /*54d0*/  ULEA UR5, UR6, UR37, 0x3 ;  /* 0x0000002506057291 */ /* 0x000fe2000f8e18ff */
[----:B------:R-:W-:Y:S02]  /*54e0*/  PRMT R4, RZ, 0x654, R4 ;  /* 0x00000654ff047816 */ /* 0x000fe40000000004 */
[----:B-1----:R-:W-:Y:S01]  /*54f0*/  SHF.L.U32 R5, R12, 0x1f, RZ ;  /* 0x0000001f0c057819 */ /* 0x002fe200000006ff */
[----:B------:R-:W-:Y:S01]  /*5500*/  UIADD3 UR4, UPT, UPT, UR5, 0x4b0, URZ ;  /* 0x000004b005047890 */ /* 0x000fe2000fffe0ff */
[----:B------:R1:W-:Y:S05]  /*5510*/  SYNCS.ARRIVE.TRANS64.RED.A1T0 RZ, [R4+URZ], RZ ;  /* 0x000000ff04ff79a7 */ /* 0x0003ea00081004ff */
[----:B------:R-:W-:Y:S01]  /*5520*/  IMAD.U32 R7, RZ, RZ, UR4 ;  /* 0x00000004ff077e24 */ /* 0x000fe2000f8e00ff */
[----:B------:R-:W2:Y:S04]  /*5530*/  SYNCS.PHASECHK.TRANS64.TRYWAIT P0, [UR5+0x4c0], R5 ;  /* 0x0004c005ff0075a7 */ /* 0x000ea80008001105 */
[----:B------:R-:W-:Y:S01]  /*5540*/  PRMT R6, R2, 0x654, R7 ;  /* 0x0000065402067816 */ /* 0x000fe20000000007 */
[----:B-1----:R-:W-:Y:S01]  /*5550*/  @!P2 IMAD.MOV.U32 R4, RZ, RZ, 0x10 ;  /* 0x00000010ff04a424 */ /* 0x002fe200078e00ff */
[----:B--2---:R-:W-:Y:S06]  /*5560*/  @!P0 BRA `(.L_x_111) ;  /* 0x0000005400448947 */ /* 0x004fec0003800000 */
.L_x_319:
[----:B------:R-:W-:Y:S01]  /*5570*/  ULEA UR4, UR6, UR37, 0x4 ;  /* 0x0000002506047291 */ /* 0x000fe2000f8e20ff */
[----:B------:R-:W-:Y:S01]  /*5580*/  SEL R3, R6, R3, !P2 ;  /* 0x0000000306037207 */ /* 0x000fe20005000000 */
[----:B------:R-:W-:Y:S01]  /*5590*/  UIADD3 UR5, UPT, UPT, UR5, 0x4b0, URZ ;  /* 0x000004b005057890 */ /* 0x000fe2000fffe0ff */
[----:B-1----:R-:W-:Y:S01]  /*55a0*/  LEA R0, R11, UR37, 0x3 ;  /* 0x000000250b007c11 */ /* 0x002fe2000f8e18ff */
[----:B------:R-:W-:Y:S01]  /*55b0*/  UIADD3 UR4, UPT, UPT, UR4, 0x540, URZ ;  /* 0x0000054004047890 */ /* 0x000fe2000fffe0ff */
[----:B------:R-:W-:Y:S01]  /*55c0*/  SHF.L.U32 R5, R10, 0x1f, RZ ;  /* 0x0000001f0a057819 */ /* 0x000fe200000006ff */
[----:B------:R1:W-:Y:S01]  /*55d0*/  @!P2 SYNCS.ARRIVE.TRANS64.RED RZ, [R3+URZ], R4 ;  /* 0x0000000403ffa9a7 */ /* 0x0003e200080004ff */
[----:B------:R-:W-:Y:S01]  /*55e0*/  UIADD3 UR6, UPT, UPT, UR6, 0x1, URZ ;  /* 0x0000000106067890 */ /* 0x000fe2000fffe0ff */
[----:B------:R-:W-:-:S03]  /*55f0*/  VIADD R8, R8, 0x1 ;  /* 0x0000000108087836 */ /* 0x000fc60000000000 */
[----:B------:R-:W-:Y:S02]  /*5600*/  UISETP.NE.AND UP0, UPT, UR6, 0x2, UPT ;  /* 0x000000020600788c */ /* 0x000fe4000bf05270 */
[----:B------:R-:W-:Y:S06]  /*5610*/  UGETNEXTWORKID.BROADCAST [UR4], [UR5] ;  /* 0x00000000040073ca */ /* 0x000fec0008000100 */
[----:B------:R-:W-:Y:S01]  /*5620*/  USEL UR4, URZ, 0x1, UP0 ;  /* 0x00000001ff047887 */ /* 0x000fe20008000000 */
[----:B------:R-:W-:Y:S01]  /*5630*/  ISETP.NE.AND P0, PT, R8, 0x2, PT ;  /* 0x000000020800780c */ /* 0x000fe20003f05270 */
[----:B------:R-:W-:Y:S01]  /*5640*/  USEL UR6, UR6, URZ, UP0 ;  /* 0x000000ff06067287 */ /* 0x000fe20008000000 */
[----:B------:R-:W2:Y:S03]  /*5650*/  SYNCS.PHASECHK.TRANS64.TRYWAIT P1, [R0+URZ+0x4b0], R5 ;  /* 0x0004b005000075a7 */ /* 0x000ea600080211ff */
[----:B------:R-:W-:Y:S01]  /*5660*/  LOP3.LUT R12, R12, UR4, RZ, 0x3c, !PT ;  /* 0x000000040c0c7c12 */ /* 0x000fe2000f8e3cff */
[----:B-12---:R-:W-:Y:S07]  /*5670*/  @!P1 BRA `(.L_x_112) ;  /* 0x0000005400189947 */ /* 0x006fee0003800000 */
.L_x_320:
[C---:B------:R-:W-:Y:S01]  /*5680*/  LEA R4, R11.reuse, UR37, 0x4 ;  /* 0x000000250b047c11 */ /* 0x040fe2000f8e20ff */
[----:B-1----:R-:W-:Y:S01]  /*5690*/  VIADD R0, R0, 0x4c0 ;  /* 0x000004c000007836 */ /* 0x002fe20000000000 */
[----:B------:R-:W-:Y:S01]  /*56a0*/  SEL R8, R8, RZ, P0 ;  /* 0x000000ff08087207 */ /* 0x000fe20000000000 */
[----:B------:R-:W-:-:S03]  /*56b0*/  VIADD R11, R11, 0x1 ;  /* 0x000000010b0b7836 */ /* 0x000fc60000000000 */
[----:B------:R-:W1:Y:S01]  /*56c0*/  LDS.128 R4, [R4+0x540] ;  /* 0x0005400004047984 */ /* 0x000e620000000c00 */
[----:B------:R-:W-:Y:S02]  /*56d0*/  PRMT R0, RZ, 0x654, R0 ;  /* 0x00000654ff007816 */ /* 0x000fe40000000000 */
[C---:B------:R-:W-:Y:S01]  /*56e0*/  ISETP.NE.AND P1, PT, R11.reuse, 0x2, PT ;  /* 0x000000020b00780c */ /* 0x040fe20003f25270 */
[----:B------:R-:W-:Y:S01]  /*56f0*/  @!PT LDS RZ, [RZ] ;  /* 0x00000000fffff984 */ /* 0x000fe20000000800 */
[----:B------:R-:W-:Y:S01]  /*5700*/  @!PT LDS RZ, [RZ] ;  /* 0x00000000fffff984 */ /* 0x000fe20000000800 */
[----:B------:R-:W-:Y:S01]  /*5710*/  @!PT LDS RZ, [RZ] ;  /* 0x00000000fffff984 */ /* 0x000fe20000000800 */
[----:B------:R-:W-:Y:S01]  /*5720*/  @!PT LDS RZ, [RZ] ;  /* 0x00000000fffff984 */ /* 0x000fe20000000800 */
[----:B------:R2:W-:Y:S06]  /*5730*/  MEMBAR.ALL.CTA ;  /* 0x0000000000007992 */ /* 0x0005ec0000008000 */
[----:B--2---:R-:W2:Y:S01]  /*5740*/  FENCE.VIEW.ASYNC.S ;  /* 0x00000000000073c6 */ /* 0x004ea20000000000 */
[----:B------:R-:W-:Y:S01]  /*5750*/  SEL R11, R11, RZ, P1 ;  /* 0x000000ff0b0b7207 */ /* 0x000fe20000800000 */
[----:B--2---:R2:W-:Y:S01]  /*5760*/  SYNCS.ARRIVE.TRANS64.RED.A1T0 RZ, [R0+URZ], RZ ;  /* 0x000000ff00ff79a7 */ /* 0x0045e200081004ff */
[----:B-1----:R-:W-:-:S02]  /*5770*/  LOP3.LUT P3, RZ, R6, 0x1, RZ, 0xc0, !PT ;  /* 0x0000000106ff7812 */ /* 0x002fc4000786c0ff */
[----:B------:R-:W-:-:S04]  /*5780*/  SEL R5, RZ, 0x1, P1 ;  /* 0x00000001ff057807 */ /* 0x000fc80000800000 */
[----:B------:R-:W-:Y:S02]  /*5790*/  LOP3.LUT R10, R10, R5, RZ, 0x3c, !PT ;  /* 0x000000050a0a7212 */ /* 0x000fe400078e3cff */
[----:B--2---:R-:W-:-:S04]  /*57a0*/  SEL R0, RZ, 0x1, P0 ;  /* 0x00000001ff007807 */ /* 0x004fc80000000000 */
[----:B------:R-:W-:Y:S01]  /*57b0*/  LOP3.LUT R9, R9, R0, RZ, 0x3c, !PT ;  /* 0x0000000009097212 */ /* 0x000fe200078e3cff */
[----:B------:R-:W-:Y:S06]  /*57c0*/  @P3 BRA `(.L_x_113) ;  /* 0xfffffffc002c3947 */ /* 0x000fec000383ffff */
[----:B------:R-:W-:Y:S01]  /*57d0*/  ULEA UR5, UR6, UR37, 0x3 ;  /* 0x0000002506057291 */ /* 0x000fe2000f8e18ff */
[----:B------:R-:W-:-:S08]  /*57e0*/  SHF.L.U32 R3, R12, 0x1f, RZ ;  /* 0x0000001f0c037819 */ /* 0x000fd000000006ff */
[----:B------:R-:W1:Y:S02]  /*57f0*/  SYNCS.PHASECHK.TRANS64 P0, [UR5+0x4c0], R3 ;  /* 0x0004c003ff0075a7 */ /* 0x000e640008001005 */
[----:B-1----:R-:W-:Y:S05]  /*5800*/  @P0 BRA `(.L_x_114) ;  /* 0x0000000000080947 */ /* 0x002fea0003800000 */
[----:B------:R-:W1:Y:S02]  /*5810*/  SYNCS.PHASECHK.TRANS64.TRYWAIT P0, [UR5+0x4c0], R3 ;  /* 0x0004c003ff0075a7 */ /* 0x000e640008001105 */
[----:B-1----:R-:W-:Y:S05]  /*5820*/  @!P0 BRA `(.L_x_115) ;  /* 0x0000005000c08947 */ /* 0x002fea0003800000 */
.L_x_114:
[----:B------:R-:W-:-:S04]  /*5830*/  UIADD3 UR4, UPT, UPT, UR6, 0x1, URZ ;  /* 0x0000000106047890 */ /* 0x000fc8000fffe0ff */
[----:B------:R-:W-:-:S04]  /*5840*/  UISETP.NE.AND UP0, UPT, UR4, 0x2, UPT ;  /* 0x000000020400788c */ /* 0x000fc8000bf05270 */
[----:B------:R-:W-:Y:S02]  /*5850*/  USEL UR7, URZ, 0x1, UP0 ;  /* 0x00000001ff077887 */ /* 0x000fe40008000000 */
[----:B------:R-:W-:-:S04]  /*5860*/  USEL UR4, UR4, URZ, UP0 ;  /* 0x000000ff04047287 */ /* 0x000fc80008000000 */
[----:B------:R-:W-:Y:S01]  /*5870*/  ULEA UR4, UR4, UR37, 0x3 ;  /* 0x0000002504047291 */ /* 0x000fe2000f8e18ff */
[----:B-1----:R-:W-:-:S04]  /*5880*/  LOP3.LUT R3, R12, UR7, RZ, 0x3c, !PT ;  /* 0x000000070c037c12 */ /* 0x002fc8000f8e3cff */
[----:B------:R-:W-:-:S04]  /*5890*/  SHF.L.U32 R0, R3, 0x1f, RZ ;  /* 0x0000001f03007819 */ /* 0x000fc800000006ff */
[----:B------:R-:W1:Y:S02]  /*58a0*/  SYNCS.PHASECHK.TRANS64 P0, [UR4+0x4c0], R0 ;  /* 0x0004c000ff0075a7 */ /* 0x000e640008001004 */
[----:B-1----:R-:W-:Y:S05]  /*58b0*/  @P0 EXIT ;  /* 0x000000000000094d */ /* 0x002fea0003800000 */
[----:B------:R-:W-:Y:S02]  /*58c0*/  SHF.L.U32 R3, R3, 0x1f, RZ ;  /* 0x0000001f03037819 */ /* 0x000fe400000006ff */
[----:B------:R-:W-:-:S07]  /*58d0*/  MOV R0, UR4 ;  /* 0x0000000400007c02 */ /* 0x000fce0008000f00 */
.L_x_116:
[----:B-1----:R1:W2:Y:S02]  /*58e0*/  SYNCS.PHASECHK.TRANS64.TRYWAIT P0, [R0+URZ+0x4c0], R3 ;  /* 0x0004c003000075a7 */ /* 0x0022a400080011ff */
[----:B--2---:R-:W-:Y:S05]  /*58f0*/  @!P0 NANOSLEEP.SYNCS 0x989680 ;  /* 0x009896800000895d */ /* 0x004fea0003900000 */
[----:B------:R-:W2:Y:S02]  /*5900*/  @!P0 SYNCS.PHASECHK.TRANS64 P0, [R0+URZ+0x4c0], R3 ;  /* 0x0004c003000085a7 */ /* 0x000ea400080010ff */
[----:B--2---:R-:W-:Y:S05]  /*5910*/  @P0 EXIT ;  /* 0x000000000000094d */ /* 0x004fea0003800000 */
[----:B------:R-:W-:Y:S05]  /*5920*/  BRA `(.L_x_116) ;  /* 0xfffffffc00ec7947 */ /* 0x000fea000383ffff */
.L_x_109:
[----:B------:R-:W-:-:S09]  /*5930*/  UISETP.NE.AND UP1, UPT, UR8, URZ, UPT ;  /* 0x000000ff0800728c */ /* 0x000fd2000bf25270 */
[----:B------:R-:W-:Y:S05]  /*5940*/  BRA.U UP1, `(.L_x_117) ;  /* 0x0000000d01787547 */ /* 0x000fea000b800000 */
[----:B------:R-:W-:Y:S01]  /*5950*/  UMOV UR4, 0x40 ;  /* 0x0000004000047882 */ /* 0x000fe20000000000 */
[----:B------:R-:W-:Y:S01]  /*5960*/  NOP ;  /* 0x0000000000007918 */ /* 0x000fe20000000000 */
[----:B------:R-:W-:Y:S01]  /*5970*/  ULEA UR4, UR37, UR4, 0x18 ;  /* 0x0000000425047291 */ /* 0x000fe2000f8ec0ff */
[----:B------:R-:W-:Y:S02]  /*5980*/  UMOV UR5, 0x400 ;  /* 0x0000040000057882 */ /* 0x000fe40000000000 */
[----:B------:R-:W-:-:S06]  /*5990*/  ULEA UR37, UR37, UR5, 0x18 ;  /* 0x0000000525257291 */ /* 0x000fcc000f8ec0ff */
[----:B------:R-:W1:Y:S02]  /*59a0*/  LDS.U8 R0, [UR4+0x1c] ;  /* 0x00001c04ff007984 */ /* 0x000e640008000000 */
[----:B-1----:R-:W-:-:S13]  /*59b0*/  ISETP.NE.AND P0, PT, R0, RZ, PT ;  /* 0x000000ff0000720c */ /* 0x002fda0003f05270 */
[----:B------:R-:W-:Y:S05]  /*59c0*/  @P0 BRA `(.L_x_118) ;  /* 0x0000000000580947 */ /* 0x000fea0003800000 */
[----:B------:R-:W-:-:S13]  /*59d0*/  ELECT P0, URZ, PT ;  /* 0x0000000000ff782f */ /* 0x000fda0003800000 */
[----:B------:R-:W-:Y:S05]  /*59e0*/  @!P0 BRA `(.L_x_119) ;  /* 0x0000000000608947 */ /* 0x000fea0003800000 */
[----:B------:R-:W-:Y:S01]  /*59f0*/  UMOV UR5, 0x10 ;  /* 0x0000001000057882 */ /* 0x000fe20000000000 */
[----:B------:R-:W-:Y:S01]  /*5a00*/  HFMA2 R0, -RZ, RZ, 0, 5.9604644775390625e-08 ;  /* 0x00000001ff007431 */ /* 0x000fe200000001ff */
[----:B------:R-:W-:-:S03]  /*5a10*/  MOV R2, 0xffff ;  /* 0x0000ffff00027802 */ /* 0x000fc60000000f00 */
[----:B------:R-:W-:Y:S04]  /*5a20*/  DEPBAR.LE SB1, 0x36 ;  /* 0x00009d800000791a */ /* 0x000fe80000000000 */
[----:B------:R-:W1:Y:S02]  /*5a30*/  UTCATOMSWS.FIND_AND_SET.ALIGN UP0, UR5, UR5 ;  /* 0x00000005000575e3 */ /* 0x000e640008000800 */
[----:B-1----:R-:W-:Y:S01]  /*5a40*/  MOV R3, UR5 ;  /* 0x0000000500037c02 */ /* 0x002fe20008000f00 */
[----:B------:R-:W-:Y:S06]  /*5a50*/  BRA.U UP0, `(.L_x_120) ;  /* 0x0000000100187547 */ /* 0x000fec000b800000 */
.L_x_121:
[----:B------:R-:W-:Y:S05]  /*5a60*/  NANOSLEEP 0x64 ;  /* 0x000000640000795d */ /* 0x000fea0003800000 */
[----:B------:R-:W-:-:S05]  /*5a70*/  UMOV UR5, 0x10 ;  /* 0x0000001000057882 */ /* 0x000fca0000000000 */
[----:B------:R-:W-:Y:S04]  /*5a80*/  DEPBAR.LE SB1, 0x36 ;  /* 0x00009d800000791a */ /* 0x000fe80000000000 */
[----:B------:R-:W1:Y:S02]  /*5a90*/  UTCATOMSWS.FIND_AND_SET.ALIGN UP0, UR5, UR5 ;  /* 0x00000005000575e3 */ /* 0x000e640008000800 */
[----:B-1----:R-:W-:Y:S01]  /*5aa0*/  MOV R3, UR5 ;  /* 0x0000000500037c02 */ /* 0x002fe20008000f00 */
[----:B------:R-:W-:Y:S05]  /*5ab0*/  BRA.U !UP0, `(.L_x_121) ;  /* 0xfffffffd08e87547 */ /* 0x000fea000b83ffff */
.L_x_120:
[-C--:B------:R-:W-:Y:S02]  /*5ac0*/  SHF.L.U32 R2, R2, R3.reuse, RZ ;  /* 0x0000000302027219 */ /* 0x080fe400000006ff */
[----:B------:R-:W-:Y:S01]  /*5ad0*/  SHF.L.U32 R0, R0, R3, RZ ;  /* 0x0000000300007219 */ /* 0x000fe200000006ff */
[----:B------:R-:W-:Y:S02]  /*5ae0*/  IMAD.SHL.U32 R3, R3, 0x20, RZ ;  /* 0x0000002003037824 */ /* 0x000fe400078e00ff */
[----:B------:R1:W-:Y:S04]  /*5af0*/  ATOMS.OR RZ, [UR4+0x14], R2 ;  /* 0x00001402ffff798c */ /* 0x0003e8000b000004 */
[----:B------:R1:W-:Y:S04]  /*5b00*/  ATOMS.OR RZ, [UR4+0x18], R0 ;  /* 0x00001800ffff798c */ /* 0x0003e8000b000004 */
[----:B------:R1:W-:Y:S01]  /*5b10*/  STS [UR37+0x560], R3 ;  /* 0x00056003ff007988 */ /* 0x0003e20008000825 */
[----:B------:R-:W-:Y:S05]  /*5b20*/  BRA `(.L_x_119) ;  /* 0x0000000000107947 */ /* 0x000fea0003800000 */
.L_x_118:
[----:B------:R-:W-:Y:S02]  /*5b30*/  MOV R0, 0xffffffff ;  /* 0xffffffff00007802 */ /* 0x000fe40000000f00 */
[----:B------:R-:W-:-:S03]  /*5b40*/  MOV R2, 0x5b70 ;  /* 0x00005b7000027802 */ /* 0x000fc60000000f00 */
[----:B------:R1:W-:Y:S04]  /*5b50*/  STS [UR37+0x560], R0 ;  /* 0x00056000ff007988 */ /* 0x0003e80008000825 */
[----:B-1-3-5:R-:W-:Y:S05]  /*5b60*/  CALL.REL.NOINC `($__internal_1_$__cuda_sm10x_tcgen05_guardrail_trap_phase_invalid_during_alloc) ;  /* 0x0000005400507944 */ /* 0x02afea0003c00000 */
.L_x_119:
[----:B------:R-:W-:Y:S05]  /*5b70*/  WARPSYNC.ALL ;  /* 0x0000000000007948 */ /* 0x000fea0003800000 */
[----:B------:R-:W2:Y:S01]  /*5b80*/  S2UR UR6, SR_CgaCtaId ;  /* 0x00000000000679c3 */ /* 0x000ea20000008800 */
[----:B------:R-:W-:Y:S01]  /*5b90*/  UMOV UR4, 0x400 ;  /* 0x0000040000047882 */ /* 0x000fe20000000000 */
[----:B------:R-:W-:-:S06]  /*5ba0*/  NOP ;  /* 0x0000000000007918 */ /* 0x000fcc0000000000 */
[----:B------:R-:W-:Y:S06]  /*5bb0*/  BAR.ARV 0x6, 0xa0 ;  /* 0x0182800000007b1d */ /* 0x000fec0000002000 */
[----:B------:R-:W4:Y:S01]  /*5bc0*/  LDCU UR7, c[0x0][0x38c] ;  /* 0x00007180ff0777ac */ /* 0x000f220008000800 */
[----:B------:R-:W-:Y:S01]  /*5bd0*/  IMAD.MOV.U32 R11, RZ, RZ, 0x1 ;  /* 0x00000001ff0b7424 */ /* 0x000fe200078e00ff */
[----:B------:R-:W-:Y:S01]  /*5be0*/  CS2R R8, SRZ ;  /* 0x0000000000087805 */ /* 0x000fe2000001ff00 */
[----:B------:R-:W-:Y:S01]  /*5bf0*/  IMAD.MOV.U32 R10, RZ, RZ, RZ ;  /* 0x000000ffff0a7224 */ /* 0x000fe200078e00ff */
[----:B------:R-:W-:Y:S01]  /*5c00*/  UMOV UR18, URZ ;  /* 0x000000ff00127c82 */ /* 0x000fe20008000000 */
[----:B------:R-:W-:Y:S01]  /*5c10*/  UMOV UR17, URZ ;  /* 0x000000ff00117c82 */ /* 0x000fe20008000000 */
[----:B------:R-:W-:Y:S01]  /*5c20*/  UMOV UR20, 0x0 ;  /* 0x0000000000147882 */ /* 0x000fe20000000000 */
[----:B------:R-:W-:Y:S01]  /*5c30*/  UMOV UR21, 0x4080490 ;  /* 0x0408049000157882 */ /* 0x000fe20000000000 */
[----:B--2---:R-:W-:Y:S01]  /*5c40*/  ULEA UR6, UR6, UR4, 0x18 ;  /* 0x0000000406067291 */ /* 0x004fe2000f8ec0ff */
[----:B------:R-:W2:Y:S03]  /*5c50*/  LDCU UR4, c[0x0][0x38c] ;  /* 0x00007180ff0477ac */ /* 0x000ea60008000800 */
[----:B------:R-:W-:-:S02]  /*5c60*/  UIADD3 UR11, UPT, UPT, UR6, 0x2800, URZ ;  /* 0x00002800060b7890 */ /* 0x000fc4000fffe0ff */
[----:B----4-:R-:W-:-:S03]  /*5c70*/  UIADD3 UR7, UPT, UPT, UR7, 0xf, URZ ;  /* 0x0000000f07077890 */ /* 0x010fc6000fffe0ff */
[----:B-1----:R-:W1:Y:S01]  /*5c80*/  LDS R0, [UR6+0x560] ;  /* 0x00056006ff007984 */ /* 0x002e620008000800 */
[----:B------:R-:W-:Y:S02]  /*5c90*/  UIADD3 UR12, UPT, UPT, UR6, 0x26800, URZ ;  /* 0x00026800060c7890 */ /* 0x000fe4000fffe0ff */
[----:B------:R-:W-:Y:S02]  /*5ca0*/  USHF.R.S32.HI UR5, URZ, 0x1f, UR7 ;  /* 0x0000001fff057899 */ /* 0x000fe40008011407 */
[----:B------:R-:W-:Y:S02]  /*5cb0*/  USHF.R.U32.HI UR11, URZ, 0x4, UR11 ;  /* 0x00000004ff0b7899 */ /* 0x000fe4000801160b */
[----:B------:R-:W-:Y:S02]  /*5cc0*/  ULEA.HI UR5, UR5, UR7, URZ, 0x4 ;  /* 0x0000000705057291 */ /* 0x000fe4000f8f20ff */
[----:B------:R-:W-:Y:S02]  /*5cd0*/  USHF.R.U32.HI UR12, URZ, 0x4, UR12 ;  /* 0x00000004ff0c7899 */ /* 0x000fe4000801160c */
[----:B------:R-:W-:-:S02]  /*5ce0*/  USHF.R.S32.HI UR5, URZ, 0x4, UR5 ;  /* 0x00000004ff057899 */ /* 0x000fc40008011405 */
[----:B------:R-:W-:Y:S02]  /*5cf0*/  ULOP3.LUT UR11, UR11, 0x3fff, URZ, 0xc0, !UPT ;  /* 0x00003fff0b0b7892 */ /* 0x000fe4000f8ec0ff */
[----:B------:R-:W-:Y:S02]  /*5d00*/  UISETP.LT.AND UP0, UPT, UR5, 0x1, UPT ;  /* 0x000000010500788c */ /* 0x000fe4000bf01270 */
[----:B------:R-:W-:Y:S02]  /*5d10*/  ULOP3.LUT UR12, UR12, 0x3fff, URZ, 0xc0, !UPT ;  /* 0x00003fff0c0c7892 */ /* 0x000fe4000f8ec0ff */
[----:B------:R-:W-:Y:S02]  /*5d20*/  USEL UR10, UR5, 0x1, !UP0 ;  /* 0x00000001050a7887 */ /* 0x000fe4000c000000 */
[----:B------:R-:W-:Y:S02]  /*5d30*/  ULOP3.LUT UR11, UR11, 0x10000, URZ, 0xfc, !UPT ;  /* 0x000100000b0b7892 */ /* 0x000fe4000f8efcff */
[----:B------:R-:W-:-:S02]  /*5d40*/  ULOP3.LUT UR12, UR12, 0x10000, URZ, 0xfc, !UPT ;  /* 0x000100000c0c7892 */ /* 0x000fc4000f8efcff */
[----:B------:R-:W-:Y:S02]  /*5d50*/  UIADD3 UR10, UPT, UPT, -UR10, URZ, URZ ;  /* 0x000000ff0a0a7290 */ /* 0x000fe4000fffe1ff */
[----:B--2---:R-:W-:Y:S01]  /*5d60*/  UISETP.GE.AND UP3, UPT, UR4, 0x1, UPT ;  /* 0x000000010400788c */ /* 0x004fe2000bf66270 */
[----:B-1----:R-:W-:-:S15]  /*5d70*/  R2UR UR19, R0 ;  /* 0x00000000001372ca */ /* 0x002fde00000e0000 */
.L_x_128:
[----:B------:R-:W-:Y:S02]  /*5d80*/  LEA R0, R10, UR6, 0x3 ;  /* 0x000000060a007c11 */ /* 0x000fe4000f8e18ff */
[----:B------:R-:W-:Y:S02]  /*5d90*/  SHF.L.U32 R5, R9, 0x1f, RZ ;  /* 0x0000001f09057819 */ /* 0x000fe400000006ff */
[----:B------:R-:W-:Y:S01]  /*5da0*/  PLOP3.LUT P0, PT, PT, PT, UP3, 0x80, 0x8 ;  /* 0x000000000008781c */ /* 0x000fe20003f0f038 */
[----:B------:R-:W-:Y:S01]  /*5db0*/  VIADD R3, R0, 0x4c0 ;  /* 0x000004c000037836 */ /* 0x000fe20000000000 */
[----:B-1----:R-:W1:Y:S02]  /*5dc0*/  SYNCS.PHASECHK.TRANS64.TRYWAIT P1, [R0+URZ+0x4b0], R5 ;  /* 0x0004b005000075a7 */ /* 0x002e6400080211ff */
[----:B-1--4-:R-:W-:Y:S09]  /*5dd0*/  @!P1 BRA `(.L_x_122) ;  /* 0x0000004c006c9947 */ /* 0x012ff20003800000 */
.L_x_322:
[----:B------:R-:W-:Y:S01]  /*5de0*/  LEA R4, R10, UR6, 0x4 ;  /* 0x000000060a047c11 */ /* 0x000fe2000f8e20ff */
[----:B------:R-:W-:Y:S01]  /*5df0*/  @UP3 ULEA UR4, UR17, UR6, 0x3 ;  /* 0x0000000611043291 */ /* 0x000fe2000f8e18ff */
[----:B------:R-:W-:Y:S01]  /*5e00*/  PLOP3.LUT P2, PT, PT, PT, PT, 0x80, 0x8 ;  /* 0x000000000008781c */ /* 0x000fe20003f4f070 */
[----:B------:R-:W-:Y:S01]  /*5e10*/  ULEA UR9, UR18, UR6, 0x3 ;  /* 0x0000000612097291 */ /* 0x000fe2000f8e18ff */
[----:B------:R-:W-:Y:S02]  /*5e20*/  PRMT R3, RZ, 0x654, R3 ;  /* 0x00000654ff037816 */ /* 0x000fe40000000003 */
[----:B-1----:R-:W1:Y:S01]  /*5e30*/  LDS.128 R4, [R4+0x540] ;  /* 0x0005400004047984 */ /* 0x002e620000000c00 */
[----:B------:R-:W-:Y:S02]  /*5e40*/  @P0 SHF.L.U32 R2, R8, 0x1f, RZ ;  /* 0x0000001f08020819 */ /* 0x000fe400000006ff */
[----:B------:R-:W-:Y:S01]  /*5e50*/  SHF.L.U32 R0, R11, 0x1f, RZ ;  /* 0x0000001f0b007819 */ /* 0x000fe200000006ff */
[----:B------:R-:W-:Y:S01]  /*5e60*/  @!PT LDS RZ, [RZ] ;  /* 0x00000000fffff984 */ /* 0x000fe20000000800 */
[----:B------:R-:W-:Y:S01]  /*5e70*/  @!PT LDS RZ, [RZ] ;  /* 0x00000000fffff984 */ /* 0x000fe20000000800 */
[----:B------:R-:W-:Y:S01]  /*5e80*/  @!PT LDS RZ, [RZ] ;  /* 0x00000000fffff984 */ /* 0x000fe20000000800 */
[----:B------:R-:W-:Y:S01]  /*5e90*/  @!PT LDS RZ, [RZ] ;  /* 0x00000000fffff984 */ /* 0x000fe20000000800 */
[----:B------:R2:W-:Y:S06]  /*5ea0*/  MEMBAR.ALL.CTA ;  /* 0x0000000000007992 */ /* 0x0005ec0000008000 */
[----:B--2---:R-:W2:Y:S02]  /*5eb0*/  FENCE.VIEW.ASYNC.S ;  /* 0x00000000000073c6 */ /* 0x004ea40000000000 */
[----:B--2---:R2:W-:Y:S01]  /*5ec0*/  SYNCS.ARRIVE.TRANS64.RED.A1T0 RZ, [R3+URZ], RZ ;  /* 0x000000ff03ff79a7 */ /* 0x0045e200081004ff */
[----:B------:R2:W4:Y:S01]  /*5ed0*/  @P0 SYNCS.PHASECHK.TRANS64.TRYWAIT P2, [UR4], R2 ;  /* 0x00000002ff0005a7 */ /* 0x0005220008041104 */
[----:B-1----:R-:W-:Y:S01]  /*5ee0*/  LOP3.LUT P1, RZ, R6, 0x1, RZ, 0xc0, !PT ;  /* 0x0000000106ff7812 */ /* 0x002fe2000782c0ff */
[----:B------:R-:W1:Y:S02]  /*5ef0*/  SYNCS.PHASECHK.TRANS64.TRYWAIT P0, [UR9+0x4f0], R0 ;  /* 0x0004f000ff0075a7 */ /* 0x000e640008001109 */
[----:B-12-4-:R-:W-:Y:S10]  /*5f00*/  @!P0 BRA `(.L_x_123) ;  /* 0x0000004c00348947 */ /* 0x016ff40003800000 */
.L_x_324:
[----:B------:R-:W-:Y:S01]  /*5f10*/  IADD3 R10, PT, PT, R10, 0x1, RZ ;  /* 0x000000010a0a7810 */ /* 0x000fe20007ffe0ff */
[----:B------:R-:W-:Y:S06]  /*5f20*/  BRA.U !UP3, `(.L_x_124) ;  /* 0x000000010ba07547 */ /* 0x000fec000b800000 */
[----:B------:R-:W-:Y:S02]  /*5f30*/  ULEA.HI UR8, UR18, UR18, URZ, 0x1 ;  /* 0x0000001212087291 */ /* 0x000fe4000f8f08ff */
[----:B------:R-:W-:Y:S02]  /*5f40*/  UPLOP3.LUT UP4, UPT, UPT, UPT, UPT, 0x40, 0x4 ;  /* 0x000000000004789c */ /* 0x000fe40003f8e870 */
[----:B------:R-:W-:Y:S02]  /*5f50*/  USHF.L.U32 UR4, UR8, 0x4, URZ ;  /* 0x0000000408047899 */ /* 0x000fe400080006ff */
[----:B------:R-:W-:Y:S02]  /*5f60*/  ULOP3.LUT UR8, UR8, 0xffe, URZ, 0xc0, !UPT ;  /* 0x00000ffe08087892 */ /* 0x000fe4000f8ec0ff */
[----:B------:R-:W-:Y:S02]  /*5f70*/  ULOP3.LUT UR4, UR4, 0xffffffe0, URZ, 0xc0, !UPT ;  /* 0xffffffe004047892 */ /* 0x000fe4000f8ec0ff */
[----:B------:R-:W-:-:S02]  /*5f80*/  UIADD3 UR8, UPT, UPT, -UR8, UR18, URZ ;  /* 0x0000001208087290 */ /* 0x000fc4000fffe1ff */
[----:B------:R-:W-:Y:S01]  /*5f90*/  UIADD3 UR4, UPT, UPT, UR19, UR4, URZ ;  /* 0x0000000413047290 */ /* 0x000fe2000fffe0ff */
[----:B------:R-:W-:Y:S01]  /*5fa0*/  UMOV UR16, UR10 ;  /* 0x0000000a00107c82 */ /* 0x000fe20008000000 */
[----:B------:R-:W-:Y:S02]  /*5fb0*/  UMOV UR15, UR5 ;  /* 0x00000005000f7c82 */ /* 0x000fe40008000000 */
[----:B------:R-:W-:Y:S01]  /*5fc0*/  ULEA UR8, UR8, UR4, 0x14 ;  /* 0x0000000408087291 */ /* 0x000fe2000f8ea0ff */
[----:B------:R-:W-:-:S11]  /*5fd0*/  UMOV UR14, UR17 ;  /* 0x00000011000e7c82 */ /* 0x000fd60008000000 */
.L_x_127:
[----:B------:R-:W-:Y:S02]  /*5fe0*/  UIADD3 UR16, UPT, UPT, UR16, 0x1, URZ ;  /* 0x0000000110107890 */ /* 0x000fe4000fffe0ff */
[----:B--2---:R-:W-:Y:S02]  /*5ff0*/  ULEA UR7, UR14, UR6, 0x3 ;  /* 0x000000060e077291 */ /* 0x004fe4000f8e18ff */
[----:B------:R-:W-:Y:S01]  /*6000*/  UISETP.NE.AND UP0, UPT, UR16, URZ, UPT ;  /* 0x000000ff1000728c */ /* 0x000fe2000bf05270 */
[----:B----4-:R-:W-:Y:S10]  /*6010*/  @P2 BRA `(.L_x_125) ;  /* 0x00000000000c2947 */ /* 0x010ff40003800000 */
[----:B-1----:R-:W-:Y:S04]  /*6020*/  SHF.L.U32 R3, R8, 0x1f, RZ ;  /* 0x0000001f08037819 */ /* 0x002fe800000006ff */
[----:B------:R-:W1:Y:S02]  /*6030*/  SYNCS.PHASECHK.TRANS64.TRYWAIT P0, [UR7], R3 ;  /* 0x00000003ff0075a7 */ /* 0x000e640008001107 */
[----:B-1----:R-:W-:Y:S05]  /*6040*/  @!P0 BRA `(.L_x_126) ;  /* 0x0000004800fc8947 */ /* 0x002fea0003800000 */
.L_x_125:
[----:B------:R-:W-:Y:S01]  /*6050*/  UISETP.NE.AND UP1, UPT, UR15, 0x1, UPT ;  /* 0x000000010f00788c */ /* 0x000fe2000bf25270 */
[----:B------:R-:W-:Y:S01]  /*6060*/  PLOP3.LUT P2, PT, PT, PT, PT, 0x80, 0x8 ;  /* 0x000000000008781c */ /* 0x000fe20003f4f070 */
[----:B------:R-:W-:Y:S02]  /*6070*/  UIADD3 UR17, UPT, UPT, UR14, 0x1, URZ ;  /* 0x000000010e117890 */ /* 0x000fe4000fffe0ff */
[----:B------:R-:W-:Y:S02]  /*6080*/  ULEA UR22, UR14, UR12, 0x6 ;  /* 0x0000000c0e167291 */ /* 0x000fe4000f8e30ff */
[----:B------:R-:W-:Y:S01]  /*6090*/  UISETP.NE.AND UP2, UPT, UR17, 0x48, UPT ;  /* 0x000000481100788c */ /* 0x000fe2000bf45270 */
[----:B------:R-:W-:Y:S01]  /*60a0*/  PLOP3.LUT P0, PT, PT, PT, UP1, 0x80, 0x8 ;  /* 0x000000000008781c */ /* 0x000fe20003f0f018 */
[----:B------:R-:W-:Y:S02]  /*60b0*/  ULEA UR24, UR14, UR11, 0x7 ;  /* 0x0000000b0e187291 */ /* 0x000fe4000f8e38ff */
[----:B------:R-:W-:Y:S02]  /*60c0*/  USEL UR13, URZ, 0x1, UP2 ;  /* 0x00000001ff0d7887 */ /* 0x000fe40009000000 */
[----:B------:R-:W-:Y:S02]  /*60d0*/  USEL UR17, UR17, URZ, UP2 ;  /* 0x000000ff11117287 */ /* 0x000fe40009000000 */
[----:B------:R-:W-:Y:S02]  /*60e0*/  UIADD3 UR7, UPT, UPT, UR7, 0x240, URZ ;  /* 0x0000024007077890 */ /* 0x000fe4000fffe0ff */
[----:B------:R-:W-:Y:S01]  /*60f0*/  @UP1 ULEA UR4, UR17, UR6, 0x3 ;  /* 0x0000000611041291 */ /* 0x000fe2000f8e18ff */
[----:B------:R-:W-:Y:S01]  /*6100*/  LOP3.LUT R8, R8, UR13, RZ, 0x3c, !PT ;  /* 0x0000000d08087c12 */ /* 0x000fe2000f8e3cff */
[----:B------:R-:W-:Y:S01]  /*6110*/  UMOV UR23, 0xc0004010 ;  /* 0xc000401000177882 */ /* 0x000fe20000000000 */
[----:B------:R-:W-:Y:S01]  /*6120*/  UMOV UR25, 0xc0004010 ;  /* 0xc000401000197882 */ /* 0x000fe20000000000 */
[----:B------:R-:W-:Y:S01]  /*6130*/  UIADD3 UR15, UPT, UPT, UR15, -0x1, URZ ;  /* 0xffffffff0f0f7890 */ /* 0x000fe2000fffe0ff */
[----:B-1----:R-:W-:Y:S01]  /*6140*/  @P0 SHF.L.U32 R0, R8, 0x1f, RZ ;  /* 0x0000001f08000819 */ /* 0x002fe200000006ff */
[----:B------:R-:W-:Y:S03]  /*6150*/  UMOV UR14, UR17 ;  /* 0x00000011000e7c82 */ /* 0x000fe60008000000 */
[----:B------:R2:W4:Y:S01]  /*6160*/  @P0 SYNCS.PHASECHK.TRANS64.TRYWAIT P2, [UR4], R0 ;  /* 0x00000000ff0005a7 */ /* 0x0005220008041104 */
[----:B------:R2:W-:Y:S01]  /*6170*/  UTCHMMA gdesc[UR24], gdesc[UR22], tmem[UR8], tmem[UR20], idesc[UR21], UP4 ;  /* 0x00ff1416180075ea */ /* 0x0005e2000a000008 */
[----:B------:R-:W-:Y:S01]  /*6180*/  UPLOP3.LUT UP4, UPT, UPT, UPT, UPT, 0x80, 0x8 ;  /* 0x000000000008789c */ /* 0x000fe20003f8f070 */
[----:B------:R2:W-:Y:S01]  /*6190*/  UTCBAR [UR7], URZ ;  /* 0x000000ff070073e9 */ /* 0x0005e200080000ff */
[----:B------:R-:W-:Y:S09]  /*61a0*/  BRA.U UP0, `(.L_x_127) ;  /* 0xfffffffd008c7547 */ /* 0x000ff2000b83ffff */
.L_x_124:
[----:B------:R-:W-:Y:S01]  /*61b0*/  UIADD3 UR18, UPT, UPT, UR18, 0x1, URZ ;  /* 0x0000000112127890 */ /* 0x000fe2000fffe0ff */
[C---:B------:R-:W-:Y:S01]  /*61c0*/  ISETP.NE.AND P0, PT, R10.reuse, 0x2, PT ;  /* 0x000000020a00780c */ /* 0x040fe20003f05270 */
[----:B------:R-:W-:Y:S02]  /*61d0*/  UIADD3 UR9, UPT, UPT, UR9, 0x4d0, URZ ;  /* 0x000004d009097890 */ /* 0x000fe4000fffe0ff */
[----:B------:R-:W-:Y:S01]  /*61e0*/  UISETP.NE.AND UP0, UPT, UR18, 0x4, UPT ;  /* 0x000000041200788c */ /* 0x000fe2000bf05270 */
[----:B-12---:R-:W-:Y:S02]  /*61f0*/  SEL R0, RZ, 0x1, P0 ;  /* 0x00000001ff007807 */ /* 0x006fe40000000000 */
[----:B------:R-:W-:Y:S01]  /*6200*/  SEL R10, R10, RZ, P0 ;  /* 0x000000ff0a0a7207 */ /* 0x000fe20000000000 */
[----:B------:R-:W-:Y:S01]  /*6210*/  USEL UR4, URZ, 0x1, UP0 ;  /* 0x00000001ff047887 */ /* 0x000fe20008000000 */
[----:B------:R-:W-:Y:S01]  /*6220*/  LOP3.LUT R9, R9, R0, RZ, 0x3c, !PT ;  /* 0x0000000009097212 */ /* 0x000fe200078e3cff */
[----:B------:R-:W-:Y:S01]  /*6230*/  USEL UR18, UR18, URZ, UP0 ;  /* 0x000000ff12127287 */ /* 0x000fe20008000000 */
[----:B------:R1:W-:Y:S03]  /*6240*/  UTCBAR [UR9], URZ ;  /* 0x000000ff090073e9 */ /* 0x0003e600080000ff */
[----:B------:R-:W-:Y:S01]  /*6250*/  LOP3.LUT R11, R11, UR4, RZ, 0x3c, !PT ;  /* 0x000000040b0b7c12 */ /* 0x000fe2000f8e3cff */
[----:B------:R-:W-:Y:S07]  /*6260*/  @P1 BRA `(.L_x_128) ;  /* 0xfffffff800c41947 */ /* 0x000fee000383ffff */
[----:B------:R-:W2:Y:S01]  /*6270*/  S2UR UR4, SR_CgaCtaId ;  /* 0x00000000000479c3 */ /* 0x000ea20000008800 */
[----:B------:R-:W-:Y:S01]  /*6280*/  ELECT P0, URZ, PT ;  /* 0x0000000000ff782f */ /* 0x000fe20003800000 */
[----:B------:R-:W-:Y:S01]  /*6290*/  IMAD.MOV.U32 R0, RZ, RZ, 0x1 ;  /* 0x00000001ff007424 */ /* 0x000fe200078e00ff */
[----:B------:R-:W-:Y:S01]  /*62a0*/  UIADD3 UR6, UPT, UPT, UR6, 0x4f0, URZ ;  /* 0x000004f006067890 */ /* 0x000fe2000fffe0ff */
[----:B------:R-:W-:Y:S01]  /*62b0*/  SHF.L.U32 R3, R11, 0x1f, RZ ;  /* 0x0000001f0b037819 */ /* 0x000fe200000006ff */
[----:B------:R-:W-:-:S03]  /*62c0*/  UMOV UR5, 0x40 ;  /* 0x0000004000057882 */ /* 0x000fc60000000000 */
[----:B------:R-:W-:Y:S01]  /*62d0*/  UVIRTCOUNT.DEALLOC.SMPOOL 0x80 ;  /* 0x000000800000784c */ /* 0x000fe20000000000 */
[----:B--2---:R-:W-:Y:S02]  /*62e0*/  ULEA UR4, UR4, UR5, 0x18 ;  /* 0x0000000504047291 */ /* 0x004fe4000f8ec0ff */
[----:B------:R-:W-:-:S07]  /*62f0*/  ULEA UR5, UR18, UR6, 0x3 ;  /* 0x0000000612057291 */ /* 0x000fce000f8e18ff */
[----:B------:R2:W-:Y:S02]  /*6300*/  @P0 STS.U8 [UR4+0x1c], R0 ;  /* 0x00001c00ff000988 */ /* 0x0005e40008000004 */
[----:B------:R-:W3:Y:S02]  /*6310*/  SYNCS.PHASECHK.TRANS64.TRYWAIT P0, [UR5], R3 ;  /* 0x00000003ff0075a7 */ /* 0x000ee40008001105 */
[----:B--23--:R-:W-:Y:S05]  /*6320*/  @!P0 BRA `(.L_x_129) ;  /* 0x00000048005c8947 */ /* 0x00cfea0003800000 */
.L_x_327:
[----:B------:R-:W-:-:S04]  /*6330*/  UIADD3 UR7, UPT, UPT, UR18, 0x1, URZ ;  /* 0x0000000112077890 */ /* 0x000fc8000fffe0ff */
[----:B------:R-:W-:-:S04]  /*6340*/  UISETP.NE.AND UP0, UPT, UR7, 0x4, UPT ;  /* 0x000000040700788c */ /* 0x000fc8000bf05270 */
[----:B------:R-:W-:Y:S02]  /*6350*/  USEL UR8, URZ, 0x1, UP0 ;  /* 0x00000001ff087887 */ /* 0x000fe40008000000 */
[----:B------:R-:W-:-:S04]  /*6360*/  USEL UR7, UR7, URZ, UP0 ;  /* 0x000000ff07077287 */ /* 0x000fc80008000000 */
[----:B------:R-:W-:Y:S01]  /*6370*/  ULEA UR5, UR7, UR6, 0x3 ;  /* 0x0000000607057291 */ /* 0x000fe2000f8e18ff */
[----:B------:R-:W-:-:S04]  /*6380*/  LOP3.LUT R2, R11, UR8, RZ, 0x3c, !PT ;  /* 0x000000080b027c12 */ /* 0x000fc8000f8e3cff */
[----:B--2---:R-:W-:-:S04]  /*6390*/  SHF.L.U32 R3, R2, 0x1f, RZ ;  /* 0x0000001f02037819 */ /* 0x004fc800000006ff */
[----:B------:R-:W2:Y:S02]  /*63a0*/  SYNCS.PHASECHK.TRANS64.TRYWAIT P0, [UR5], R3 ;  /* 0x00000003ff0075a7 */ /* 0x000ea40008001105 */
[----:B--2---:R-:W-:Y:S05]  /*63b0*/  @!P0 BRA `(.L_x_130) ;  /* 0x0000004800508947 */ /* 0x004fea0003800000 */
.L_x_329:
        /* <DEDUP_REMOVED lines=9> */
.L_x_331:
[----:B------:R-:W-:-:S04]  /*6450*/  UIADD3 UR7, UPT, UPT, UR7, 0x1, URZ ;  /* 0x0000000107077890 */ /* 0x000fc8000fffe0ff */
[----:B------:R-:W-:-:S04]  /*6460*/  UISETP.NE.AND UP0, UPT, UR7, 0x4, UPT ;  /* 0x000000040700788c */ /* 0x000fc8000bf05270 */
[----:B------:R-:W-:Y:S02]  /*6470*/  USEL UR5, URZ, 0x1, UP0 ;  /* 0x00000001ff057887 */ /* 0x000fe40008000000 */
[----:B------:R-:W-:-:S04]  /*6480*/  USEL UR7, UR7, URZ, UP0 ;  /* 0x000000ff07077287 */ /* 0x000fc80008000000 */
[----:B------:R-:W-:Y:S01]  /*6490*/  ULEA UR7, UR7, UR6, 0x3 ;  /* 0x0000000607077291 */ /* 0x000fe2000f8e18ff */
[----:B--2---:R-:W-:-:S04]  /*64a0*/  LOP3.LUT R3, R2, UR5, RZ, 0x3c, !PT ;  /* 0x0000000502037c12 */ /* 0x004fc8000f8e3cff */
[----:B------:R-:W-:-:S04]  /*64b0*/  SHF.L.U32 R3, R3, 0x1f, RZ ;  /* 0x0000001f03037819 */ /* 0x000fc800000006ff */
[----:B------:R-:W2:Y:S02]  /*64c0*/  SYNCS.PHASECHK.TRANS64.TRYWAIT P0, [UR7], R3 ;  /* 0x00000003ff0075a7 */ /* 0x000ea40008001107 */
[----:B--2---:R-:W-:Y:S05]  /*64d0*/  @!P0 BRA `(.L_x_132) ;  /* 0x0000004800388947 */ /* 0x004fea0003800000 */
.L_x_333:
[----:B------:R-:W-:Y:S01]  /*64e0*/  NOP ;  /* 0x0000000000007918 */ /* 0x000fe20000000000 */
[----:B--2---:R-:W2:Y:S01]  /*64f0*/  LDS R0, [UR4+0x14] ;  /* 0x00001404ff007984 */ /* 0x004ea20008000800 */
[----:B------:R-:W-:Y:S01]  /*6500*/  ULOP3.LUT UR6, UR19, 0xffff, URZ, 0xc0, !UPT ;  /* 0x0000ffff13067892 */ /* 0x000fe2000f8ec0ff */
[----:B------:R-:W-:Y:S01]  /*6510*/  UMOV UR8, 0xffff ;  /* 0x0000ffff00087882 */ /* 0x000fe20000000000 */
[----:B------:R-:W-:Y:S02]  /*6520*/  UMOV UR5, 0x1 ;  /* 0x0000000100057882 */ /* 0x000fe40000000000 */
[----:B------:R-:W-:-:S04]  /*6530*/  USHF.R.U32.HI UR6, URZ, 0x5, UR6 ;  /* 0x00000005ff067899 */ /* 0x000fc80008011606 */
[----:B------:R-:W-:Y:S02]  /*6540*/  USHF.L.U32 UR8, UR8, UR6, URZ ;  /* 0x0000000608087299 */ /* 0x000fe400080006ff */
[----:B------:R-:W-:-:S04]  /*6550*/  USHF.L.U32 UR5, UR5, UR6, URZ ;  /* 0x0000000605057299 */ /* 0x000fc800080006ff */
[----:B--2---:R-:W-:-:S04]  /*6560*/  LOP3.LUT R0, R0, UR8, RZ, 0xc0, !PT ;  /* 0x0000000800007c12 */ /* 0x004fc8000f8ec0ff */
[----:B------:R-:W-:-:S13]  /*6570*/  ISETP.NE.AND P0, PT, R0, UR8, PT ;  /* 0x0000000800007c0c */ /* 0x000fda000bf05270 */
[----:B------:R-:W-:Y:S05]  /*6580*/  @P0 BRA `(.L_x_133) ;  /* 0x0000000000580947 */ /* 0x000fea0003800000 */
[----:B------:R-:W2:Y:S02]  /*6590*/  LDS R0, [UR4+0x18] ;  /* 0x00001804ff007984 */ /* 0x000ea40008000800 */
[----:B--2---:R-:W-:-:S04]  /*65a0*/  LOP3.LUT R0, R0, UR5, RZ, 0xc0, !PT ;  /* 0x0000000500007c12 */ /* 0x004fc8000f8ec0ff */
[----:B------:R-:W-:-:S13]  /*65b0*/  ISETP.NE.AND P0, PT, R0, UR5, PT ;  /* 0x0000000500007c0c */ /* 0x000fda000bf05270 */
[----:B------:R-:W-:Y:S05]  /*65c0*/  @P0 BRA `(.L_x_134) ;  /* 0x00000000003c0947 */ /* 0x000fea0003800000 */
[----:B------:R-:W2:Y:S01]  /*65d0*/  S2R R2, SR_LANEID ;  /* 0x0000000000027919 */ /* 0x000ea20000000000 */
[----:B------:R-:W-:Y:S01]  /*65e0*/  ULOP3.LUT UR8, URZ, UR8, URZ, 0x33, !UPT ;  /* 0x00000008ff087292 */ /* 0x000fe2000f8e33ff */
[----:B------:R-:W-:Y:S01]  /*65f0*/  LOP3.LUT R4, RZ, UR5, RZ, 0x33, !PT ;  /* 0x00000005ff047c12 */ /* 0x000fe2000f8e33ff */
[----:B------:R-:W-:Y:S02]  /*6600*/  VOTEU.ANY UR7, UPT, PT ;  /* 0x0000000000077886 */ /* 0x000fe400038e0100 */
[----:B------:R-:W-:Y:S01]  /*6610*/  UFLO.U32 UR7, UR7 ;  /* 0x00000007000772bd */ /* 0x000fe200080e0000 */
[----:B------:R-:W3:Y:S01]  /*6620*/  REDUX UR5, R4 ;  /* 0x00000000040573c4 */ /* 0x000ee20000000000 */
[----:B------:R-:W-:-:S06]  /*6630*/  IMAD.U32 R0, RZ, RZ, UR8 ;  /* 0x00000008ff007e24 */ /* 0x000fcc000f8e00ff */
[----:B------:R1:W-:Y:S01]  /*6640*/  UTCATOMSWS.AND URZ, UR8 ;  /* 0x0000000800ff79e3 */ /* 0x0003e20008000000 */
[----:B------:R-:W4:Y:S01]  /*6650*/  REDUX UR6, R0 ;  /* 0x00000000000673c4 */ /* 0x000f220000000000 */
[----:B--2---:R-:W-:Y:S01]  /*6660*/  ISETP.EQ.U32.AND P0, PT, R2, UR7, PT ;  /* 0x0000000702007c0c */ /* 0x004fe2000bf02070 */
[----:B---3--:R-:W-:Y:S01]  /*6670*/  IMAD.U32 R2, RZ, RZ, UR5 ;  /* 0x00000005ff027e24 */ /* 0x008fe2000f8e00ff */
[----:B----4-:R-:W-:-:S11]  /*6680*/  MOV R3, UR6 ;  /* 0x0000000600037c02 */ /* 0x010fd60008000f00 */
[----:B------:R1:W-:Y:S04]  /*6690*/  @P0 ATOMS.AND RZ, [UR4+0x14], R3 ;  /* 0x00001403ffff098c */ /* 0x0003e8000a800004 */
[----:B------:R1:W-:Y:S01]  /*66a0*/  @P0 ATOMS.AND RZ, [UR4+0x18], R2 ;  /* 0x00001802ffff098c */ /* 0x0003e2000a800004 */
[----:B------:R-:W-:Y:S05]  /*66b0*/  BRA `(.L_x_135) ;  /* 0x0000000000147947 */ /* 0x000fea0003800000 */
.L_x_134:
[----:B------:R-:W-:Y:S02]  /*66c0*/  MOV R2, 0x66e0 ;  /* 0x000066e000027802 */ /* 0x000fe40000000f00 */
[----:B-1--45:R-:W-:Y:S05]  /*66d0*/  CALL.REL.NOINC `($__internal_0_$__cuda_sm10x_tcgen05_guardrail_trap_col_being_dealloced_not_returned_by_alloc) ;  /* 0x0000004800687944 */ /* 0x032fea0003c00000 */
[----:B------:R-:W-:Y:S05]  /*66e0*/  BRA `(.L_x_135) ;  /* 0x0000000000087947 */ /* 0x000fea0003800000 */
.L_x_133:
[----:B------:R-:W-:Y:S02]  /*66f0*/  MOV R2, 0x6710 ;  /* 0x0000671000027802 */ /* 0x000fe40000000f00 */
[----:B-1--45:R-:W-:Y:S05]  /*6700*/  CALL.REL.NOINC `($__internal_2_$__cuda_sm10x_tcgen05_guardrail_trap_unallocated_columns_being_dealloced) ;  /* 0x0000004800747944 */ /* 0x032fea0003c00000 */
.L_x_135:
[----:B------:R-:W-:Y:S01]  /*6710*/  NOP ;  /* 0x0000000000007918 */ /* 0x000fe20000000000 */
[----:B-1----:R-:W-:Y:S05]  /*6720*/  EXIT ;  /* 0x000000000000794d */ /* 0x002fea0003800000 */
.L_x_117:
[----:B------:R-:W-:-:S09]  /*6730*/  UISETP.NE.OR UP2, UPT, UR8, 0x3, !UP2 ;  /* 0x000000030800788c */ /* 0x000fd2000d745670 */
[----:B------:R-:W-:Y:S05]  /*6740*/  BRA.U UP2, `(.L_x_136) ;  /* 0x0000000d020c7547 */ /* 0x000fea000b800000 */
[----:B------:R-:W1:Y:S01]  /*6750*/  LDC R0, c[0x0][0xb30] ;  /* 0x0002cc00ff007b82 */ /* 0x000e620000000800 */
[----:B------:R-:W2:Y:S01]  /*6760*/  LDCU.64 UR8, c[0x0][0x888] ;  /* 0x00011100ff0877ac */ /* 0x000ea20008000a00 */
[----:B------:R-:W-:Y:S01]  /*6770*/  IMAD.MOV.U32 R30, RZ, RZ, 0x1 ;  /* 0x00000001ff1e7424 */ /* 0x000fe200078e00ff */
[----:B------:R-:W-:Y:S01]  /*6780*/  CS2R R28, SRZ ;  /* 0x00000000001c7805 */ /* 0x000fe2000001ff00 */
[----:B------:R-:W-:Y:S01]  /*6790*/  IMAD.MOV.U32 R25, RZ, RZ, 0x1000 ;  /* 0x00001000ff197424 */ /* 0x000fe200078e00ff */
[----:B------:R-:W4:Y:S03]  /*67a0*/  LDCU.64 UR4, c[0x0][0x890] ;  /* 0x00011200ff0477ac */ /* 0x000f260008000a00 */
[----:B------:R-:W3:Y:S01]  /*67b0*/  LDC R19, c[0x0][0x370] ;  /* 0x0000dc00ff137b82 */ /* 0x000ee20000000800 */
[----:B------:R-:W-:Y:S01]  /*67c0*/  UMOV UR7, 0x400 ;  /* 0x0000040000077882 */ /* 0x000fe20000000000 */
[----:B------:R-:W-:-:S02]  /*67d0*/  UPLOP3.LUT UP1, UPT, UPT, UPT, UPT, 0x40, 0x4 ;  /* 0x000000000004789c */ /* 0x000fc40003f2e870 */
[----:B------:R-:W-:Y:S01]  /*67e0*/  ULEA UR7, UR37, UR7, 0x18 ;  /* 0x0000000725077291 */ /* 0x000fe2000f8ec0ff */
[----:B------:R-:W-:-:S03]  /*67f0*/  UMOV UR15, URZ ;  /* 0x000000ff000f7c82 */ /* 0x000fc60008000000 */
[----:B------:R-:W3:Y:S01]  /*6800*/  LDC R2, c[0x0][0xb0c] ;  /* 0x0002c300ff027b82 */ /* 0x000ee20000000800 */
[----:B--2---:R-:W-:Y:S02]  /*6810*/  UISETP.NE.U32.AND UP2, UPT, UR8, URZ, UPT ;  /* 0x000000ff0800728c */ /* 0x004fe4000bf45070 */
[----:B----4-:R-:W-:-:S05]  /*6820*/  UISETP.NE.U32.AND UP3, UPT, UR4, URZ, UPT ;  /* 0x000000ff0400728c */ /* 0x010fca000bf65070 */
[----:B------:R-:W2:Y:S01]  /*6830*/  LDC R18, c[0x0][0xb20] ;  /* 0x0002c800ff127b82 */ /* 0x000ea20000000800 */
[----:B-1----:R-:W-:Y:S01]  /*6840*/  ISETP.NE.AND P1, PT, R0, 0x1, PT ;  /* 0x000000010000780c */ /* 0x002fe20003f25270 */
[----:B------:R-:W-:Y:S02]  /*6850*/  UISETP.NE.AND.EX UP2, UPT, UR9, URZ, UPT, UP2 ;  /* 0x000000ff0900728c */ /* 0x000fe4000bf45320 */
[----:B------:R-:W-:-:S04]  /*6860*/  UISETP.NE.AND.EX UP3, UPT, UR5, URZ, UPT, UP3 ;  /* 0x000000ff0500728c */ /* 0x000fc8000bf65330 */
[----:B-----5:R-:W1:Y:S08]  /*6870*/  LDC.64 R32, c[0x0][0x348] ;  /* 0x0000d200ff207b82 */ /* 0x020e700000000a00 */
[----:B------:R-:W4:Y:S08]  /*6880*/  LDC.64 R16, c[0x0][0xb10] ;  /* 0x0002c400ff107b82 */ /* 0x000f300000000a00 */
[----:B------:R-:W1:Y:S08]  /*6890*/  LDC.64 R6, c[0x0][0xb18] ;  /* 0x0002c600ff067b82 */ /* 0x000e700000000a00 */
[----:B------:R-:W1:Y:S08]  /*68a0*/  LDC.64 R4, c[0x0][0xb28] ;  /* 0x0002ca00ff047b82 */ /* 0x000e700000000a00 */
[----:B--23--:R-:W1:Y:S02]  /*68b0*/  LDC R24, c[0x0][0x374] ;  /* 0x0000dd00ff187b82 */ /* 0x00ce640000000800 */
.L_x_144:
[C---:B------:R-:W-:Y:S02]  /*68c0*/  LEA R0, R29.reuse, UR7, 0x3 ;  /* 0x000000071d007c11 */ /* 0x040fe4000f8e18ff */
[----:B------:R-:W-:Y:S02]  /*68d0*/  SHF.L.U32 R3, R28, 0x1f, RZ ;  /* 0x0000001f1c037819 */ /* 0x000fe400000006ff */
[----:B------:R-:W-:Y:S02]  /*68e0*/  LEA R20, R29, UR7, 0x4 ;  /* 0x000000071d147c11 */ /* 0x000fe4000f8e20ff */
[----:B--2---:R-:W2:Y:S02]  /*68f0*/  SYNCS.PHASECHK.TRANS64.TRYWAIT P0, [R0+URZ+0x4b0], R3 ;  /* 0x0004b003000075a7 */ /* 0x004ea400080011ff */
[----:B--2---:R-:W-:Y:S05]  /*6900*/  @!P0 BRA `(.L_x_137) ;  /* 0x0000004400448947 */ /* 0x004fea0003800000 */
.L_x_334:
[----:B------:R-:W-:Y:S01]  /*6910*/  ISETP.GE.AND P0, PT, R26, 0x1, PT ;  /* 0x000000011a00780c */ /* 0x000fe20003f06270 */
[----:B------:R-:W3:Y:S01]  /*6920*/  LDS.128 R20, [R20+0x540] ;  /* 0x0005400014147984 */ /* 0x000ee20000000c00 */
[----:B------:R-:W-:Y:S01]  /*6930*/  ISETP.NE.U32.AND P4, PT, RZ, UR4, PT ;  /* 0x00000004ff007c0c */ /* 0x000fe2000bf85070 */
[----:B--2---:R-:W-:Y:S03]  /*6940*/  VIADD R0, R0, 0x4c0 ;  /* 0x000004c000007836 */ /* 0x004fe60000000000 */
[----:B------:R-:W-:Y:S01]  /*6950*/  ISETP.NE.AND.EX P4, PT, RZ, UR5, PT, P4 ;  /* 0x00000005ff007c0c */ /* 0x000fe2000bf85340 */
[----:B------:R-:W-:Y:S01]  /*6960*/  @!PT LDS RZ, [RZ] ;  /* 0x00000000fffff984 */ /* 0x000fe20000000800 */
[----:B------:R-:W-:Y:S01]  /*6970*/  @!PT LDS RZ, [RZ] ;  /* 0x00000000fffff984 */ /* 0x000fe20000000800 */
[----:B------:R-:W-:Y:S01]  /*6980*/  @!PT LDS RZ, [RZ] ;  /* 0x00000000fffff984 */ /* 0x000fe20000000800 */
[----:B------:R-:W-:Y:S01]  /*6990*/  @!PT LDS RZ, [RZ] ;  /* 0x00000000fffff984 */ /* 0x000fe20000000800 */
[----:B------:R2:W-:Y:S06]  /*69a0*/  MEMBAR.ALL.CTA ;  /* 0x0000000000007992 */ /* 0x0005ec0000008000 */
[----:B--2---:R-:W2:Y:S01]  /*69b0*/  FENCE.VIEW.ASYNC.S ;  /* 0x00000000000073c6 */ /* 0x004ea20000000000 */
[----:B------:R-:W-:Y:S04]  /*69c0*/  PRMT R0, RZ, 0x654, R0 ;  /* 0x00000654ff007816 */ /* 0x000fe80000000000 */
[----:B--2---:R2:W-:Y:S01]  /*69d0*/  SYNCS.ARRIVE.TRANS64.RED.A1T0 RZ, [R0+URZ], RZ ;  /* 0x000000ff00ff79a7 */ /* 0x0045e200081004ff */
[----:B---3--:R-:W-:Y:S11]  /*69e0*/  LOP3.LUT P3, RZ, R22, 0x1, RZ, 0xc0, !PT ;  /* 0x0000000116ff7812 */ /* 0x008ff6000786c0ff */
[----:B------:R-:W-:Y:S02]  /*69f0*/  @!UPT UIADD3 URZ, UPT, UPT, URZ, URZ, URZ ;  /* 0x000000fffffff290 */ /* 0x000fe4000fffe0ff */
[----:B------:R-:W-:Y:S02]  /*6a00*/  @P3 MOV R13, R20 ;  /* 0x00000014000d3202 */ /* 0x000fe40000000f00 */
[----:B------:R-:W-:Y:S01]  /*6a10*/  @P3 LOP3.LUT R8, R21, 0xffff, RZ, 0xc0, !PT ;  /* 0x0000ffff15083812 */ /* 0x000fe200078ec0ff */
[----:B--2---:R-:W-:Y:S06]  /*6a20*/  @!P0 BRA `(.L_x_138) ;  /* 0x0000000000a48947 */ /* 0x004fec0003800000 */
[----:B-1----:R-:W-:Y:S01]  /*6a30*/  IMAD.HI.U32 R31, R24, R7, RZ ;  /* 0x00000007181f7227 */ /* 0x002fe200078e00ff */
[----:B------:R-:W-:Y:S02]  /*6a40*/  ISETP.NE.AND P0, PT, R6, 0x1, PT ;  /* 0x000000010600780c */ /* 0x000fe40003f05270 */
[----:B------:R-:W-:Y:S01]  /*6a50*/  ISETP.NE.AND P2, PT, R26, 0x1, PT ;  /* 0x000000011a00780c */ /* 0x000fe20003f45270 */
[----:B----4-:R-:W-:Y:S01]  /*6a60*/  IMAD.HI.U32 R34, R19, R16, RZ ;  /* 0x0000001013227227 */ /* 0x010fe200078e00ff */
[----:B------:R-:W-:Y:S02]  /*6a70*/  SHF.R.U32.HI R31, RZ, R18, R31 ;  /* 0x00000012ff1f7219 */ /* 0x000fe4000001161f */
[----:B------:R-:W-:Y:S01]  /*6a80*/  ISETP.NE.AND P5, PT, R2, 0x1, PT ;  /* 0x000000010200780c */ /* 0x000fe20003fa5270 */
[----:B------:R-:W-:Y:S01]  /*6a90*/  IMAD.HI.U32 R36, R13, R16, RZ ;  /* 0x000000100d247227 */ /* 0x000fe200078e00ff */
[----:B------:R-:W-:Y:S02]  /*6aa0*/  SHF.R.U32.HI R34, RZ, R17, R34 ;  /* 0x00000011ff227219 */ /* 0x000fe40000011622 */
[----:B------:R-:W-:Y:S01]  /*6ab0*/  SEL R3, R24, R31, !P0 ;  /* 0x0000001f18037207 */ /* 0x000fe20004000000 */
[C---:B------:R-:W-:Y:S01]  /*6ac0*/  IMAD.HI.U32 R31, R8.reuse, R7, RZ ;  /* 0x00000007081f7227 */ /* 0x040fe200078e00ff */
[----:B------:R-:W-:Y:S02]  /*6ad0*/  SEL R11, R19, R34, !P5 ;  /* 0x00000022130b7207 */ /* 0x000fe40006800000 */
[----:B------:R-:W-:Y:S01]  /*6ae0*/  SHF.R.U32.HI R36, RZ, R17, R36 ;  /* 0x00000011ff247219 */ /* 0x000fe20000011624 */
[----:B------:R-:W-:Y:S01]  /*6af0*/  IMAD.HI.U32 R38, R3, R4, RZ ;  /* 0x0000000403267227 */ /* 0x000fe200078e00ff */
[----:B------:R-:W-:Y:S03]  /*6b00*/  SHF.R.U32.HI R31, RZ, R18, R31 ;  /* 0x00000012ff1f7219 */ /* 0x000fe6000001161f */
[----:B------:R-:W-:Y:S01]  /*6b10*/  IMAD.HI.U32 R34, R11, R4, RZ ;  /* 0x000000040b227227 */ /* 0x000fe200078e00ff */
[----:B------:R-:W-:Y:S02]  /*6b20*/  @P2 SHF.R.U32.HI R3, RZ, R5, R38 ;  /* 0x00000005ff032219 */ /* 0x000fe40000011626 */
[----:B------:R-:W-:Y:S02]  /*6b30*/  SEL R9, R8, R31, !P0 ;  /* 0x0000001f08097207 */ /* 0x000fe40004000000 */
[----:B------:R-:W-:Y:S01]  /*6b40*/  @P2 SHF.R.U32.HI R11, RZ, R5, R34 ;  /* 0x00000005ff0b2219 */ /* 0x000fe20000011622 */
[C---:B------:R-:W-:Y:S01]  /*6b50*/  IMAD R10, R26.reuse, R3, RZ ;  /* 0x000000031a0a7224 */ /* 0x040fe200078e02ff */
[----:B------:R-:W-:Y:S01]  /*6b60*/  SEL R3, R13, R36, !P5 ;  /* 0x000000240d037207 */ /* 0x000fe20006800000 */
[C---:B------:R-:W-:Y:S03]  /*6b70*/  IMAD.HI.U32 R14, R9.reuse, R4, RZ ;  /* 0x00000004090e7227 */ /* 0x040fe600078e00ff */
[----:B------:R-:W-:Y:S01]  /*6b80*/  ISETP.GE.AND P0, PT, R9, R10, PT ;  /* 0x0000000a0900720c */ /* 0x000fe20003f06270 */
[C---:B------:R-:W-:Y:S01]  /*6b90*/  IMAD R12, R26.reuse, R11, RZ ;  /* 0x0000000b1a0c7224 */ /* 0x040fe200078e02ff */
[-C--:B------:R-:W-:Y:S04]  /*6ba0*/  SHF.R.U32.HI R14, RZ, R5.reuse, R14 ;  /* 0x00000005ff0e7219 */ /* 0x080fe8000001160e */
[----:B------:R-:W-:Y:S02]  /*6bb0*/  ISETP.GE.OR P0, PT, R3, R12, P0 ;  /* 0x0000000c0300720c */ /* 0x000fe40000706670 */
[----:B------:R-:W-:Y:S05]  /*6bc0*/  SEL R15, R9, R14, !P2 ;  /* 0x0000000e090f7207 */ /* 0x000fea0005000000 */
[----:B------:R-:W-:Y:S04]  /*6bd0*/  IMAD.MOV R14, RZ, RZ, -R15 ;  /* 0x000000ffff0e7224 */ /* 0x000fe800078e0a0f */
[----:B------:R-:W-:Y:S02]  /*6be0*/  IMAD R14, R26, R14, R9 ;  /* 0x0000000e1a0e7224 */ /* 0x000fe400078e0209 */
[C---:B------:R-:W-:Y:S05]  /*6bf0*/  @!P0 IMAD.HI.U32 R10, R3.reuse, R4, RZ ;  /* 0x00000004030a8227 */ /* 0x040fea00078e00ff */
[----:B------:R-:W-:Y:S04]  /*6c00*/  @!P0 SHF.R.U32.HI R10, RZ, R5, R10 ;  /* 0x00000005ff0a8219 */ /* 0x000fe8000001160a */
[----:B------:R-:W-:Y:S01]  /*6c10*/  @!P0 SEL R0, R3, R10, !P2 ;  /* 0x0000000a03008207 */ /* 0x000fe20005000000 */
[----:B------:R-:W-:Y:S03]  /*6c20*/  IMAD.MOV R10, RZ, RZ, -R3 ;  /* 0x000000ffff0a7224 */ /* 0x000fe600078e0a03 */
[----:B------:R-:W-:Y:S01]  /*6c30*/  @!P0 IADD3 R15, PT, PT, R15, -R0, RZ ;  /* 0x800000000f0f8210 */ /* 0x000fe20007ffe0ff */
[----:B------:R-:W-:Y:S01]  /*6c40*/  @!P0 IMAD R0, R11, R14, R0 ;  /* 0x0000000e0b008224 */ /* 0x000fe200078e0200 */
[----:B------:R-:W-:Y:S01]  /*6c50*/  IADD3 R11, PT, PT, -R9, RZ, RZ ;  /* 0x000000ff090b7210 */ /* 0x000fe20007ffe1ff */
[----:B------:R-:W-:Y:S02]  /*6c60*/  IMAD R13, R2, R10, R13 ;  /* 0x0000000a020d7224 */ /* 0x000fe400078e020d */
[----:B------:R-:W-:Y:S02]  /*6c70*/  @!P0 IMAD R9, R15, R26, R3 ;  /* 0x0000001a0f098224 */ /* 0x000fe400078e0203 */
[----:B------:R-:W-:Y:S02]  /*6c80*/  @!P0 IMAD.MOV.U32 R3, RZ, RZ, R0 ;  /* 0x000000ffff038224 */ /* 0x000fe400078e0000 */
[----:B------:R-:W-:Y:S02]  /*6c90*/  IMAD R8, R6, R11, R8 ;  /* 0x0000000b06087224 */ /* 0x000fe400078e0208 */
[----:B------:R-:W-:Y:S02]  /*6ca0*/  IMAD R13, R3, R2, R13 ;  /* 0x00000002030d7224 */ /* 0x000fe400078e020d */
[----:B------:R-:W-:Y:S02]  /*6cb0*/  IMAD R8, R9, R6, R8 ;  /* 0x0000000609087224 */ /* 0x000fe400078e0208 */
.L_x_138:
[----:B------:R-:W-:Y:S05]  /*6cc0*/  BRA.U UP1, `(.L_x_139) ;  /* 0x0000000101107547 */ /* 0x000fea000b800000 */
[----:B------:R-:W-:Y:S04]  /*6cd0*/  MOV R0, UR6 ;  /* 0x0000000600007c02 */ /* 0x000fe80008000f00 */
[----:B------:R-:W-:Y:S04]  /*6ce0*/  SHF.L.U32 R3, R0, 0x1f, RZ ;  /* 0x0000001f00037819 */ /* 0x000fe800000006ff */
[----:B------:R-:W2:Y:S02]  /*6cf0*/  SYNCS.PHASECHK.TRANS64.TRYWAIT P0, [UR7+0x4a8], R3 ;  /* 0x0004a803ff0075a7 */ /* 0x000ea40008001107 */
[----:B--2---:R-:W-:Y:S05]  /*6d00*/  @!P0 BRA `(.L_x_140) ;  /* 0x0000004000588947 */ /* 0x004fea0003800000 */
.L_x_139:
[----:B------:R-:W-:Y:S05]  /*6d10*/  BRA.U !UP3, `(.L_x_141) ;  /* 0x000000010b347547 */ /* 0x000fea000b800000 */
[----:B------:R-:W-:Y:S01]  /*6d20*/  UPLOP3.LUT UP0, UPT, UPT, UPT, UP2, 0x80, 0x8 ;  /* 0x000000000008789c */ /* 0x000fe20003f0f020 */
[----:B--2---:R-:W-:Y:S02]  /*6d30*/  HFMA2 R0, -RZ, RZ, 0, 5.9604644775390625e-08 ;  /* 0x00000001ff007431 */ /* 0x004fe400000001ff */
[----:B------:R-:W-:Y:S03]  /*6d40*/  IMAD.MOV.U32 R70, RZ, RZ, 0x1 ;  /* 0x00000001ff467424 */ /* 0x000fe600078e00ff */
[----:B------:R-:W-:Y:S05]  /*6d50*/  PLOP3.LUT P0, PT, PT, PT, UP0, 0x80, 0x8 ;  /* 0x000000000008781c */ /* 0x000fea0003f0f008 */
[----:B------:R-:W2:Y:S01]  /*6d60*/  @UP0 LDCU.64 UR10, c[0x0][0x888] ;  /* 0x00011100ff0a07ac */ /* 0x000ea20008000a00 */
[----:B------:R-:W-:Y:S07]  /*6d70*/  @UP0 UIMAD UR8, UR36, UR4, URZ ;  /* 0x00000004240802a4 */ /* 0x000fee000f8e02ff */
[----:B------:R-:W-:Y:S01]  /*6d80*/  @!P0 PRMT R70, R0, 0x7610, R70 ;  /* 0x0000761000468816 */ /* 0x000fe20000000046 */
[----:B--2---:R-:W-:Y:S03]  /*6d90*/  @UP0 UIMAD.WIDE UR10, UR8, 0x4, UR10 ;  /* 0x00000004080a08a5 */ /* 0x004fe6000f8e020a */
[----:B------:R-:W2:Y:S03]  /*6da0*/  @!UP0 LDCU UR8, c[0x0][0x880] ;  /* 0x00011000ff0887ac */ /* 0x000ea60008000800 */
[----:B------:R-:W-:Y:S01]  /*6db0*/  IMAD.U32 R10, RZ, RZ, UR10 ;  /* 0x0000000aff0a7e24 */ /* 0x000fe2000f8e00ff */
[----:B------:R-:W-:Y:S05]  /*6dc0*/  MOV R11, UR11 ;  /* 0x0000000b000b7c02 */ /* 0x000fea0008000f00 */
[----:B------:R3:W5:Y:S02]  /*6dd0*/  @P0 LDG.E R35, desc[UR40][R10.64] ;  /* 0x000000280a230981 */ /* 0x000764000c1e1900 */
[----:B--23--:R-:W-:Y:S07]  /*6de0*/  @!P0 IMAD.U32 R35, RZ, RZ, UR8 ;  /* 0x00000008ff238e24 */ /* 0x00cfee000f8e00ff */
.L_x_141:
[----:B-----5:R-:W-:Y:S01]  /*6df0*/  @!P4 FSETP.EQ.AND P5, PT, R35, RZ, PT ;  /* 0x000000ff2300c20b */ /* 0x020fe20003fa2000 */
[----:B------:R-:W-:Y:S01]  /*6e00*/  @!UPT UIADD3 URZ, UPT, UPT, URZ, URZ, URZ ;  /* 0x000000fffffff290 */ /* 0x000fe2000fffe0ff */
[----:B------:R-:W-:Y:S11]  /*6e10*/  @!P4 BRA `(.L_x_142) ;  /* 0x000000000014c947 */ /* 0x000ff60003800000 */
[----:B------:R-:W-:Y:S02]  /*6e20*/  LOP3.LUT P0, RZ, R70, 0xff, RZ, 0xc0, !PT ;  /* 0x000000ff46ff7812 */ /* 0x000fe4000780c0ff */
[----:B------:R-:W-:Y:S04]  /*6e30*/  PLOP3.LUT P5, PT, PT, PT, UP0, 0x80, 0x8 ;  /* 0x000000000008781c */ /* 0x000fe80003faf008 */
[----:B------:R-:W-:Y:S07]  /*6e40*/  PLOP3.LUT P5, PT, P5, PT, PT, 0x8, 0x80 ;  /* 0x000000000080781c */ /* 0x000fee0002fae170 */
[----:B------:R-:W-:Y:S11]  /*6e50*/  @P0 FSETP.EQ.AND P5, PT, R35, RZ, PT ;  /* 0x000000ff2300020b */ /* 0x000ff60003fa2000 */
[----:B------:R-:W-:Y:S02]  /*6e60*/  @!UPT UIADD3 URZ, UPT, UPT, URZ, URZ, URZ ;  /* 0x000000fffffff290 */ /* 0x000fe4000fffe0ff */
.L_x_142:
[----:B------:R-:W3:Y:S01]  /*6e70*/  LDC.64 R14, c[0x0][0xb10] ;  /* 0x0002c400ff0e7b82 */ /* 0x000ee20000000a00 */
[----:B------:R-:W-:Y:S01]  /*6e80*/  ULEA UR13, UR15, UR7, 0x3 ;  /* 0x000000070f0d7291 */ /* 0x000fe2000f8e18ff */
[----:B------:R-:W-:Y:S01]  /*6e90*/  SHF.L.U32 R12, R30, 0x1f, RZ ;  /* 0x0000001f1e0c7819 */ /* 0x000fe200000006ff */
[----:B------:R-:W-:Y:S01]  /*6ea0*/  VIADD R29, R29, 0x1 ;  /* 0x000000011d1d7836 */ /* 0x000fe20000000000 */
[----:B------:R-:W-:Y:S04]  /*6eb0*/  @P3 SHF.R.U32.HI R27, RZ, 0x10, R21 ;  /* 0x00000010ff1b3819 */ /* 0x000fe80000011615 */
[----:B------:R-:W5:Y:S02]  /*6ec0*/  LDC.64 R10, c[0x0][0xb18] ;  /* 0x0002c600ff0a7b82 */ /* 0x000f640000000a00 */
[----:B------:R-:W1:Y:S01]  /*6ed0*/  SYNCS.PHASECHK.TRANS64.TRYWAIT P4, [UR13+0x490], R12 ;  /* 0x0004900cff0075a7 */ /* 0x000e62000808110d */
[----:B---3--:R-:W-:Y:S05]  /*6ee0*/  @!P1 IMAD.HI.U32 R14, R13, R14, RZ ;  /* 0x0000000e0d0e9227 */ /* 0x008fea00078e00ff */
[----:B--2---:R-:W2:Y:S01]  /*6ef0*/  @!P1 LDC R0, c[0x0][0xb20] ;  /* 0x0002c800ff009b82 */ /* 0x004ea20000000800 */
[----:B------:R-:W-:Y:S01]  /*6f00*/  @!P1 SHF.R.U32.HI R14, RZ, R15, R14 ;  /* 0x0000000fff0e9219 */ /* 0x000fe2000001160e */
[----:B-----5:R-:W-:Y:S01]  /*6f10*/  @!P1 IMAD.HI.U32 R11, R8, R11, RZ ;  /* 0x0000000b080b9227 */ /* 0x020fe200078e00ff */
[----:B------:R-:W-:Y:S05]  /*6f20*/  @!P1 ISETP.NE.AND P0, PT, R10, 0x1, PT ;  /* 0x000000010a00980c */ /* 0x000fea0003f05270 */
[----:B------:R-:W3:Y:S01]  /*6f30*/  @!P1 LDC R3, c[0x0][0xb0c] ;  /* 0x0002c300ff039b82 */ /* 0x000ee20000000800 */
[----:B--2---:R-:W-:Y:S02]  /*6f40*/  @!P1 SHF.R.U32.HI R9, RZ, R0, R11 ;  /* 0x00000000ff099219 */ /* 0x004fe4000001160b */
[----:B---3--:R-:W-:Y:S02]  /*6f50*/  @!P1 ISETP.NE.AND P2, PT, R3, 0x1, PT ;  /* 0x000000010300980c */ /* 0x008fe40003f45270 */
[----:B------:R-:W-:Y:S02]  /*6f60*/  @!P1 SEL R9, R8, R9, !P0 ;  /* 0x0000000908099207 */ /* 0x000fe40004000000 */
[----:B------:R-:W-:Y:S02]  /*6f70*/  ELECT P0, URZ, PT ;  /* 0x0000000000ff782f */ /* 0x000fe40003800000 */
[----:B------:R-:W-:Y:S05]  /*6f80*/  @!P1 SEL R14, R13, R14, !P2 ;  /* 0x0000000e0d0e9207 */ /* 0x000fea0005000000 */
[----:B------:R-:W-:Y:S02]  /*6f90*/  @!P1 IMAD.IADD R0, R9, 0x1, -R14 ;  /* 0x0000000109009824 */ /* 0x000fe400078e0a0e */
[----:B------:R-:W-:Y:S02]  /*6fa0*/  @!P1 IMAD.IADD R9, R14, 0x1, -R9 ;  /* 0x000000010e099824 */ /* 0x000fe400078e0a09 */
[----:B------:R-:W-:Y:S02]  /*6fb0*/  @!P1 IMAD R13, R0, R3, R13 ;  /* 0x00000003000d9224 */ /* 0x000fe400078e020d */
[----:B------:R-:W-:Y:S01]  /*6fc0*/  @!P1 IMAD R8, R9, R10, R8 ;  /* 0x0000000a09089224 */ /* 0x000fe200078e0208 */
[----:B-1----:R-:W-:Y:S06]  /*6fd0*/  @!P4 BRA `(.L_x_143) ;  /* 0x0000003c00bcc947 */ /* 0x002fec0003800000 */
.L_x_337:
[----:B------:R-:W-:Y:S01]  /*6fe0*/  PLOP3.LUT P5, PT, P5, P0, PT, 0xf2, 0x2f ;  /* 0x00000000002f781c */ /* 0x000fe20002fa1e72 */
[----:B------:R-:W-:Y:S01]  /*6ff0*/  UMOV UR16, 0x0 ;  /* 0x0000000000107882 */ /* 0x000fe20000000000 */
[----:B------:R-:W-:Y:S01]  /*7000*/  UMOV UR17, 0x10000000 ;  /* 0x1000000000117882 */ /* 0x000fe20000000000 */
[----:B------:R-:W-:Y:S01]  /*7010*/  UMOV UR12, UR36 ;  /* 0x00000024000c7c82 */ /* 0x000fe20008000000 */
[----:B------:R-:W-:Y:S09]  /*7020*/  @P3 R2UR UR36, R27 ;  /* 0x000000001b2432ca */ /* 0x000ff200000e0000 */
[----:B-1----:R-:W-:Y:S01]  /*7030*/  @!P5 IADD3 R3, P0, PT, R32, 0x580, RZ ;  /* 0x000005802003d810 */ /* 0x002fe20007f1e0ff */
[----:B------:R-:W-:Y:S01]  /*7040*/  @!P5 IMAD.SHL.U32 R63, R63, 0x20, RZ ;  /* 0x000000203f3fd824 */ /* 0x000fe200078e00ff */
[----:B------:R-:W-:Y:S01]  /*7050*/  VOTEU.ALL UP1, P5 ;  /* 0x0000000000ff7886 */ /* 0x000fe20002820000 */
[----:B------:R-:W-:Y:S01]  /*7060*/  @!P5 IMAD.SHL.U32 R69, R69, 0x40, RZ ;  /* 0x000000404545d824 */ /* 0x000fe200078e00ff */
[----:B------:R-:W-:Y:S01]  /*7070*/  @!P5 R2UR UR9, R3 ;  /* 0x000000000309d2ca */ /* 0x000fe200000e0000 */
[----:B------:R-:W-:Y:S01]  /*7080*/  @!P5 IMAD.X R0, RZ, RZ, R33, P0 ;  /* 0x000000ffff00d224 */ /* 0x000fe200000e0621 */
[----:B------:R-:W-:Y:S01]  /*7090*/  @!P5 R2UR UR10, R63 ;  /* 0x000000003f0ad2ca */ /* 0x000fe200000e0000 */
[----:B------:R-:W-:Y:S01]  /*70a0*/  @!UP1 ULEA UR14, UR15, UR7, 0xc ;  /* 0x000000070f0e9291 */ /* 0x000fe2000f8e60ff */
[----:B------:R-:W-:Y:S01]  /*70b0*/  @!P5 R2UR UR11, R69 ;  /* 0x00000000450bd2ca */ /* 0x000fe200000e0000 */
[----:B------:R-:W-:Y:S01]  /*70c0*/  UIADD3 UR15, UPT, UPT, UR15, 0x1, URZ ;  /* 0x000000010f0f7890 */ /* 0x000fe2000fffe0ff */
[----:B------:R-:W-:Y:S01]  /*70d0*/  @!P5 R2UR UR8, R0 ;  /* 0x000000000008d2ca */ /* 0x000fe200000e0000 */
[----:B------:R-:W-:Y:S01]  /*70e0*/  IMAD.IADD R63, R8, 0x1, R62 ;  /* 0x00000001083f7824 */ /* 0x000fe200078e023e */
[----:B------:R-:W-:Y:S01]  /*70f0*/  ISETP.NE.AND P0, PT, R29, 0x2, PT ;  /* 0x000000021d00780c */ /* 0x000fe20003f05270 */
[----:B------:R-:W-:Y:S03]  /*7100*/  IMAD.IADD R69, R13, 0x1, R68 ;  /* 0x000000010d457824 */ /* 0x000fe600078e0244 */
[----:B------:R-:W-:Y:S01]  /*7110*/  SEL R3, RZ, 0x1, P0 ;  /* 0x00000001ff037807 */ /* 0x000fe20000000000 */
[----:B------:R-:W-:Y:S01]  /*7120*/  IMAD.U32 R10, RZ, RZ, UR9 ;  /* 0x00000009ff0a7e24 */ /* 0x000fe2000f8e00ff */
[----:B------:R-:W-:Y:S01]  /*7130*/  UIADD3 UR9, UPT, UPT, UR13, 0x480, URZ ;  /* 0x000004800d097890 */ /* 0x000fe2000fffe0ff */
[----:B------:R-:W-:Y:S02]  /*7140*/  SEL R29, R29, RZ, P0 ;  /* 0x000000ff1d1d7207 */ /* 0x000fe40000000000 */
[----:B------:R-:W-:Y:S02]  /*7150*/  LOP3.LUT R28, R28, R3, RZ, 0x3c, !PT ;  /* 0x000000031c1c7212 */ /* 0x000fe400078e3cff */
[----:B------:R-:W-:Y:S01]  /*7160*/  IMAD.U32 R11, RZ, RZ, UR8 ;  /* 0x00000008ff0b7e24 */ /* 0x000fe2000f8e00ff */
[----:B------:R-:W-:Y:S01]  /*7170*/  @!P5 R2UR UR18, R10 ;  /* 0x000000000a12d2ca */ /* 0x000fe200000e0000 */
[----:B------:R-:W-:Y:S01]  /*7180*/  @!UP1 UIADD3 UR8, UPT, UPT, UR14, 0x600, URZ ;  /* 0x000006000e089890 */ /* 0x000fe2000fffe0ff */
[----:B------:R-:W-:Y:S02]  /*7190*/  VOTEU.ALL UP1, P5 ;  /* 0x0000000000ff7886 */ /* 0x000fe40002820000 */
[----:B------:R-:W-:Y:S01]  /*71a0*/  @!P5 R2UR UR19, R11 ;  /* 0x000000000b13d2ca */ /* 0x000fe200000e0000 */
[----:B------:R-:W-:Y:S11]  /*71b0*/  UPRMT UR14, UR37, 0x654, UR9 ;  /* 0x00000654250e7896 */ /* 0x000ff60008000009 */
[----:B------:R-:W-:Y:S01]  /*71c0*/  @!UPT UIADD3 URZ, UPT, UPT, URZ, URZ, URZ ;  /* 0x000000fffffff290 */ /* 0x000fe2000fffe0ff */
[----:B------:R2:W-:Y:S01]  /*71d0*/  @!UP1 UTMALDG.3D [UR8], [UR18], desc[UR16] ;  /* 0x00001008120095b4 */ /* 0x0005e20008011000 */
[----:B------:R2:W-:Y:S01]  /*71e0*/  @!P5 SYNCS.ARRIVE.TRANS64.RED.A0TR RZ, [UR13+0x480], R25 ;  /* 0x00048019ffffd9a7 */ /* 0x0005e2000830040d */
[----:B------:R-:W-:Y:S04]  /*71f0*/  UISETP.NE.AND UP1, UPT, UR15, 0x2, UPT ;  /* 0x000000020f00788c */ /* 0x000fe8000bf25270 */
[----:B------:R-:W-:Y:S02]  /*7200*/  USEL UR13, URZ, 0x1, UP1 ;  /* 0x00000001ff0d7887 */ /* 0x000fe40008800000 */
[----:B------:R-:W-:Y:S02]  /*7210*/  USEL UR15, UR15, URZ, UP1 ;  /* 0x000000ff0f0f7287 */ /* 0x000fe40008800000 */
[----:B------:R-:W-:Y:S02]  /*7220*/  UPLOP3.LUT UP1, UPT, UPT, UPT, UPT, 0x80, 0x8 ;  /* 0x000000000008789c */ /* 0x000fe40003f2f070 */
[----:B------:R-:W-:Y:S01]  /*7230*/  LOP3.LUT R30, R30, UR13, RZ, 0x3c, !PT ;  /* 0x0000000d1e1e7c12 */ /* 0x000fe2000f8e3cff */
[----:B------:R-:W-:Y:S01]  /*7240*/  SYNCS.ARRIVE.TRANS64.RED.A1T0 RZ, [UR14], RZ ;  /* 0x000000ffffff79a7 */ /* 0x000fe2000810040e */
[----:B------:R-:W-:Y:S07]  /*7250*/  @P3 BRA `(.L_x_144) ;  /* 0xfffffff400983947 */ /* 0x000fee000383ffff */
[----:B------:R-:W-:Y:S01]  /*7260*/  UIADD3 UR7, UPT, UPT, UR7, 0x490, URZ ;  /* 0x0000049007077890 */ /* 0x000fe2000fffe0ff */
[----:B------:R-:W-:-:S03]  /*7270*/  SHF.L.U32 R3, R30, 0x1f, RZ ;  /* 0x0000001f1e037819 */ /* 0x000fc600000006ff */
[----:B------:R-:W-:-:S09]  /*7280*/  ULEA UR4, UR15, UR7, 0x3 ;  /* 0x000000070f047291 */ /* 0x000fd2000f8e18ff */
[----:B------:R-:W1:Y:S02]  /*7290*/  SYNCS.PHASECHK.TRANS64.TRYWAIT P0, [UR4], R3 ;  /* 0x00000003ff0075a7 */ /* 0x000e640008001104 */
[----:B-1----:R-:W-:Y:S05]  /*72a0*/  @!P0 BRA `(.L_x_145) ;  /* 0x0000003c00208947 */ /* 0x002fea0003800000 */
.L_x_339:
[----:B------:R-:W-:-:S04]  /*72b0*/  UIADD3 UR5, UPT, UPT, UR15, 0x1, URZ ;  /* 0x000000010f057890 */ /* 0x000fc8000fffe0ff */
[----:B------:R-:W-:-:S04]  /*72c0*/  UISETP.NE.AND UP0, UPT, UR5, 0x2, UPT ;  /* 0x000000020500788c */ /* 0x000fc8000bf05270 */
[----:B------:R-:W-:Y:S02]  /*72d0*/  USEL UR4, URZ, 0x1, UP0 ;  /* 0x00000001ff047887 */ /* 0x000fe40008000000 */
[----:B------:R-:W-:-:S04]  /*72e0*/  USEL UR5, UR5, URZ, UP0 ;  /* 0x000000ff05057287 */ /* 0x000fc80008000000 */
[----:B------:R-:W-:Y:S01]  /*72f0*/  ULEA UR5, UR5, UR7, 0x3 ;  /* 0x0000000705057291 */ /* 0x000fe2000f8e18ff */
[----:B-1----:R-:W-:-:S04]  /*7300*/  LOP3.LUT R3, R30, UR4, RZ, 0x3c, !PT ;  /* 0x000000041e037c12 */ /* 0x002fc8000f8e3cff */
[----:B------:R-:W-:Y:S01]  /*7310*/  SHF.L.U32 R3, R3, 0x1f, RZ ;  /* 0x0000001f03037819 */ /* 0x000fe200000006ff */
[----:B------:R-:W-:-:S07]  /*7320*/  IMAD.U32 R0, RZ, RZ, UR5 ;  /* 0x00000005ff007e24 */ /* 0x000fce000f8e00ff */
.L_x_146:
[----:B-1----:R1:W3:Y:S02]  /*7330*/  SYNCS.PHASECHK.TRANS64.TRYWAIT P0, [R0+URZ], R3 ;  /* 0x00000003000075a7 */ /* 0x0022e400080011ff */
[----:B---3--:R-:W-:Y:S05]  /*7340*/  @!P0 NANOSLEEP.SYNCS 0x989680 ;  /* 0x009896800000895d */ /* 0x008fea0003900000 */
[----:B------:R-:W3:Y:S02]  /*7350*/  @!P0 SYNCS.PHASECHK.TRANS64 P0, [R0+URZ], R3 ;  /* 0x00000003000085a7 */ /* 0x000ee400080010ff */
[----:B--23--:R-:W-:Y:S05]  /*7360*/  @P0 EXIT ;  /* 0x000000000000094d */ /* 0x00cfea0003800000 */
[----:B------:R-:W-:Y:S05]  /*7370*/  BRA `(.L_x_146) ;  /* 0xfffffffc00ec7947 */ /* 0x000fea000383ffff */
.L_x_136:
[----:B------:R-:W-:-:S06]  /*7380*/  UISETP.GE.AND UP1, UPT, UR8, 0x4, UPT ;  /* 0x000000040800788c */ /* 0x000fcc000bf26270 */
[----:B------:R-:W-:-:S13]  /*7390*/  PLOP3.LUT P0, PT, PT, PT, UP1, 0x80, 0x8 ;  /* 0x000000000008781c */ /* 0x000fda0003f0f018 */
[----:B------:R-:W-:Y:S05]  /*73a0*/  @!P0 EXIT ;  /* 0x000000000000894d */ /* 0x000fea0003800000 */
[----:B------:R-:W-:Y:S01]  /*73b0*/  BAR.SYNC.DEFER_BLOCKING 0x6, 0xa0 ;  /* 0x0182800000007b1d */ /* 0x000fe20000010000 */
[C---:B------:R-:W-:Y:S01]  /*73c0*/  IMAD.SHL.U32 R7, R86.reuse, 0x20, RZ ;  /* 0x0000002056077824 */ /* 0x040fe200078e00ff */
[C---:B------:R-:W-:Y:S01]  /*73d0*/  LOP3.LUT P0, RZ, R86.reuse, 0x4, RZ, 0xc0, !PT ;  /* 0x0000000456ff7812 */ /* 0x040fe2000780c0ff */
[C---:B------:R-:W-:Y:S01]  /*73e0*/  IMAD.SHL.U32 R74, R86.reuse, 0x10, RZ ;  /* 0x00000010564a7824 */ /* 0x040fe200078e00ff */
[----:B------:R-:W-:Y:S01]  /*73f0*/  CS2R R82, SRZ ;  /* 0x0000000000527805 */ /* 0x000fe2000001ff00 */
[C---:B------:R-:W-:Y:S01]  /*7400*/  IMAD.SHL.U32 R5, R86.reuse, 0x4, RZ ;  /* 0x0000000456057824 */ /* 0x040fe200078e00ff */
[----:B------:R-:W-:Y:S02]  /*7410*/  UMOV UR42, 0x400 ;  /* 0x00000400002a7882 */ /* 0x000fe40000000000 */
[----:B------:R-:W1:Y:S01]  /*7420*/  LDC R73, c[0x0][0x370] ;  /* 0x0000dc00ff497b82 */ /* 0x000e620000000800 */
[----:B------:R-:W-:Y:S01]  /*7430*/  ULEA UR42, UR37, UR42, 0x18 ;  /* 0x0000002a252a7291 */ /* 0x000fe2000f8ec0ff */
[----:B------:R-:W-:Y:S01]  /*7440*/  LOP3.LUT R0, R7, 0xc0, RZ, 0xc0, !PT ;  /* 0x000000c007007812 */ /* 0x000fe200078ec0ff */
[----:B------:R-:W-:Y:S01]  /*7450*/  IMAD.U32 R32, R86, 0x10000, RZ ;  /* 0x0001000056207824 */ /* 0x000fe200078e00ff */
[----:B------:R-:W-:Y:S01]  /*7460*/  LOP3.LUT R74, R74, 0x600, RZ, 0xc0, !PT ;  /* 0x000006004a4a7812 */ /* 0x000fe200078ec0ff */
[----:B------:R-:W-:Y:S01]  /*7470*/  IMAD.MOV.U32 R85, RZ, RZ, 0x10 ;  /* 0x00000010ff557424 */ /* 0x000fe200078e00ff */
[----:B------:R-:W-:Y:S01]  /*7480*/  LOP3.LUT R5, R0, 0x18, R5, 0xf8, !PT ;  /* 0x0000001800057812 */ /* 0x000fe200078ef805 */
[----:B------:R-:W-:Y:S01]  /*7490*/  IMAD.MOV.U32 R84, RZ, RZ, 0x1 ;  /* 0x00000001ff547424 */ /* 0x000fe200078e00ff */
[----:B------:R-:W2:Y:S01]  /*74a0*/  LDC R28, c[0x0][0xb0c] ;  /* 0x0002c300ff1c7b82 */ /* 0x000ea20000000800 */
[----:B------:R-:W-:Y:S01]  /*74b0*/  SHF.R.U32.HI R0, RZ, 0x1, R86 ;  /* 0x00000001ff007819 */ /* 0x000fe20000011656 */
[----:B------:R-:W-:Y:S01]  /*74c0*/  IMAD.MOV.U32 R30, RZ, RZ, RZ ;  /* 0x000000ffff1e7224 */ /* 0x000fe200078e00ff */
[--C-:B------:R-:W-:Y:S01]  /*74d0*/  LOP3.LUT R74, R74, 0x20, R7.reuse, 0xf8, !PT ;  /* 0x000000204a4a7812 */ /* 0x100fe200078ef807 */
[----:B------:R-:W-:Y:S01]  /*74e0*/  IMAD.MOV.U32 R88, RZ, RZ, RZ ;  /* 0x000000ffff587224 */ /* 0x000fe200078e00ff */
[----:B------:R-:W-:Y:S01]  /*74f0*/  LOP3.LUT R32, R32, 0x600000, RZ, 0xc0, !PT ;  /* 0x0060000020207812 */ /* 0x000fe200078ec0ff */
[----:B------:R-:W-:Y:S01]  /*7500*/  IMAD.MOV.U32 R81, RZ, RZ, RZ ;  /* 0x000000ffff517224 */ /* 0x000fe200078e00ff */
[----:B------:R-:W-:Y:S01]  /*7510*/  LOP3.LUT R5, R5, 0x8, R0, 0x78, !PT ;  /* 0x0000000805057812 */ /* 0x000fe200078e7800 */
[----:B------:R-:W4:Y:S01]  /*7520*/  LDC R71, c[0x0][0xb20] ;  /* 0x0002c800ff477b82 */ /* 0x000f220000000800 */
[----:B------:R-:W3:Y:S01]  /*7530*/  LDS R3, [UR42+0x560] ;  /* 0x0005602aff037984 */ /* 0x000ee20008000800 */
[----:B------:R-:W-:Y:S01]  /*7540*/  LOP3.LUT R74, R74, 0x100, R7, 0xf8, !PT ;  /* 0x000001004a4a7812 */ /* 0x000fe200078ef807 */
[----:B------:R-:W1:Y:S01]  /*7550*/  LDCU.64 UR48, c[0x0][0x348] ;  /* 0x00006900ff3077ac */ /* 0x000e620008000a00 */
[----:B------:R-:W-:-:S02]  /*7560*/  LOP3.LUT R86, R86, 0x60, RZ, 0xc0, !PT ;  /* 0x0000006056567812 */ /* 0x000fc400078ec0ff */
[----:B------:R-:W-:Y:S01]  /*7570*/  LOP3.LUT R74, R74, R5, RZ, 0xfc, !PT ;  /* 0x000000054a4a7212 */ /* 0x000fe200078efcff */
[----:B------:R-:W1:Y:S01]  /*7580*/  LDCU.64 UR38, c[0x0][0x888] ;  /* 0x00011100ff2677ac */ /* 0x000e620008000a00 */
[----:B------:R-:W1:Y:S01]  /*7590*/  LDC R27, c[0x0][0xb30] ;  /* 0x0002cc00ff1b7b82 */ /* 0x000e620000000800 */
[----:B------:R-:W-:Y:S01]  /*75a0*/  SEL R85, R85, 0xfffffff0, !P0 ;  /* 0xfffffff055557807 */ /* 0x000fe20004000000 */
[----:B------:R-:W-:Y:S01]  /*75b0*/  UIADD3 UR45, UPT, UPT, UR42, 0x600, URZ ;  /* 0x000006002a2d7890 */ /* 0x000fe2000fffe0ff */
[----:B------:R-:W-:Y:S01]  /*75c0*/  UMOV UR44, URZ ;  /* 0x000000ff002c7c82 */ /* 0x000fe20008000000 */
[----:B------:R-:W-:-:S04]  /*75d0*/  UMOV UR43, URZ ;  /* 0x000000ff002b7c82 */ /* 0x000fc80008000000 */
[----:B------:R-:W1:Y:S08]  /*75e0*/  LDC.64 R60, c[0x0][0xb10] ;  /* 0x0002c400ff3c7b82 */ /* 0x000e700000000a00 */
[----:B------:R-:W1:Y:S08]  /*75f0*/  LDC.64 R24, c[0x0][0xb18] ;  /* 0x0002c600ff187b82 */ /* 0x000e700000000a00 */
[----:B------:R-:W1:Y:S08]  /*7600*/  LDC.64 R56, c[0x0][0x888] ;  /* 0x00022200ff387b82 */ /* 0x000e700000000a00 */
[----:B------:R-:W1:Y:S01]  /*7610*/  LDC.64 R22, c[0x0][0xb28] ;  /* 0x0002ca00ff167b82 */ /* 0x000e620000000a00 */
[----:B---3--:R-:W-:-:S07]  /*7620*/  IMAD.IADD R32, R3, 0x1, R32 ;  /* 0x0000000103207824 */ /* 0x008fce00078e0220 */
[----:B------:R-:W3:Y:S08]  /*7630*/  LDC.64 R58, c[0x0][0x890] ;  /* 0x00022400ff3a7b82 */ /* 0x000ef00000000a00 */
[----:B------:R-:W1:Y:S08]  /*7640*/  LDC.64 R54, c[0x0][0x8b0] ;  /* 0x00022c00ff367b82 */ /* 0x000e700000000a00 */
[----:B------:R-:W1:Y:S08]  /*7650*/  LDC.64 R52, c[0x0][0x8a8] ;  /* 0x00022a00ff347b82 */ /* 0x000e700000000a00 */
[----:B--2-4-:R-:W1:Y:S02]  /*7660*/  LDC R72, c[0x0][0x374] ;  /* 0x0000dd00ff487b82 */ /* 0x014e640000000800 */
.L_x_166:
[----:B------:R-:W-:Y:S02]  /*7670*/  LEA R0, R88, UR42, 0x3 ;  /* 0x0000002a58007c11 */ /* 0x000fe4000f8e18ff */
[----:B------:R-:W-:Y:S02]  /*7680*/  SHF.L.U32 R3, R82, 0x1f, RZ ;  /* 0x0000001f52037819 */ /* 0x000fe400000006ff */
[----:B------:R-:W-:Y:S02]  /*7690*/  LEA R16, R88, UR42, 0x4 ;  /* 0x0000002a58107c11 */ /* 0x000fe4000f8e20ff */
[----:B------:R-:W2:Y:S02]  /*76a0*/  SYNCS.PHASECHK.TRANS64.TRYWAIT P0, [R0+URZ+0x4b0], R3 ;  /* 0x0004b003000075a7 */ /* 0x000ea400080011ff */
[----:B-12---:R-:W-:Y:S05]  /*76b0*/  @!P0 BRA `(.L_x_147) ;  /* 0x0000003800348947 */ /* 0x006fea0003800000 */
.L_x_340:
[----:B------:R-:W4:Y:S01]  /*76c0*/  LDC.64 R12, c[0x0][0xb10] ;  /* 0x0002c400ff0c7b82 */ /* 0x000f220000000a00 */
[----:B------:R-:W3:Y:S01]  /*76d0*/  LDS.128 R16, [R16+0x540] ;  /* 0x0005400010107984 */ /* 0x000ee20000000c00 */
[----:B-1----:R-:W-:Y:S01]  /*76e0*/  ISETP.NE.AND P1, PT, R27, 0x1, PT ;  /* 0x000000011b00780c */ /* 0x002fe20003f25270 */
[----:B--2---:R-:W-:Y:S01]  /*76f0*/  VIADD R0, R0, 0x4c0 ;  /* 0x000004c000007836 */ /* 0x004fe20000000000 */
[----:B------:R-:W-:Y:S04]  /*7700*/  ISETP.GE.AND P0, PT, R26, 0x1, PT ;  /* 0x000000011a00780c */ /* 0x000fe80003f06270 */
[----:B------:R-:W1:Y:S01]  /*7710*/  LDC.64 R10, c[0x0][0xb18] ;  /* 0x0002c600ff0a7b82 */ /* 0x000e620000000a00 */
[----:B------:R-:W-:Y:S01]  /*7720*/  PRMT R0, RZ, 0x654, R0 ;  /* 0x00000654ff007816 */ /* 0x000fe20000000000 */
[----:B------:R-:W-:Y:S01]  /*7730*/  @!PT LDS RZ, [RZ] ;  /* 0x00000000fffff984 */ /* 0x000fe20000000800 */
[----:B------:R-:W-:Y:S01]  /*7740*/  @!PT LDS RZ, [RZ] ;  /* 0x00000000fffff984 */ /* 0x000fe20000000800 */
[----:B------:R-:W-:Y:S01]  /*7750*/  @!PT LDS RZ, [RZ] ;  /* 0x00000000fffff984 */ /* 0x000fe20000000800 */
[----:B------:R-:W-:Y:S01]  /*7760*/  @!PT LDS RZ, [RZ] ;  /* 0x00000000fffff984 */ /* 0x000fe20000000800 */
[----:B------:R2:W-:Y:S06]  /*7770*/  MEMBAR.ALL.CTA ;  /* 0x0000000000007992 */ /* 0x0005ec0000008000 */
[----:B--2---:R-:W2:Y:S01]  /*7780*/  FENCE.VIEW.ASYNC.S ;  /* 0x00000000000073c6 */ /* 0x004ea20000000000 */
[----:B------:R-:W1:Y:S08]  /*7790*/  @!P1 LDC R14, c[0x0][0xb20] ;  /* 0x0002c800ff0e9b82 */ /* 0x000e700000000800 */
[----:B------:R-:W1:Y:S01]  /*77a0*/  @!P1 LDC R9, c[0x0][0xb0c] ;  /* 0x0002c300ff099b82 */ /* 0x000e620000000800 */
[----:B--2---:R2:W-:Y:S01]  /*77b0*/  SYNCS.ARRIVE.TRANS64.RED.A1T0 RZ, [R0+URZ], RZ ;  /* 0x000000ff00ff79a7 */ /* 0x0045e200081004ff */
[----:B---3--:R-:W-:Y:S04]  /*77c0*/  LOP3.LUT P4, RZ, R18, 0x1, RZ, 0xc0, !PT ;  /* 0x0000000112ff7812 */ /* 0x008fe8000788c0ff */
[----:B------:R-:W-:Y:S09]  /*77d0*/  P2R R87, PR, RZ, 0x10 ;  /* 0x00000010ff577803 */ /* 0x000ff20000000000 */
[----:B------:R-:W-:Y:S02]  /*77e0*/  @P4 MOV R31, R16 ;  /* 0x00000010001f4202 */ /* 0x000fe40000000f00 */
[----:B------:R-:W-:Y:S01]  /*77f0*/  @P4 LOP3.LUT R29, R17, 0xffff, RZ, 0xc0, !PT ;  /* 0x0000ffff111d4812 */ /* 0x000fe200078ec0ff */
[----:B--2-4-:R-:W-:Y:S06]  /*7800*/  @!P0 BRA `(.L_x_148) ;  /* 0x0000000000a48947 */ /* 0x014fec0003800000 */
[----:B------:R-:W-:Y:S01]  /*7810*/  IMAD.HI.U32 R34, R72, R25, RZ ;  /* 0x0000001948227227 */ /* 0x000fe200078e00ff */
[----:B------:R-:W-:Y:S02]  /*7820*/  ISETP.NE.AND P0, PT, R24, 0x1, PT ;  /* 0x000000011800780c */ /* 0x000fe40003f05270 */
[----:B------:R-:W-:Y:S01]  /*7830*/  ISETP.NE.AND P2, PT, R26, 0x1, PT ;  /* 0x000000011a00780c */ /* 0x000fe20003f45270 */
[-C--:B------:R-:W-:Y:S01]  /*7840*/  IMAD.HI.U32 R20, R73, R60.reuse, RZ ;  /* 0x0000003c49147227 */ /* 0x080fe200078e00ff */
[----:B------:R-:W-:Y:S02]  /*7850*/  SHF.R.U32.HI R21, RZ, R71, R34 ;  /* 0x00000047ff157219 */ /* 0x000fe40000011622 */
[----:B------:R-:W-:Y:S01]  /*7860*/  ISETP.NE.AND P3, PT, R28, 0x1, PT ;  /* 0x000000011c00780c */ /* 0x000fe20003f65270 */
[----:B------:R-:W-:Y:S01]  /*7870*/  IMAD.HI.U32 R38, R29, R25, RZ ;  /* 0x000000191d267227 */ /* 0x000fe200078e00ff */
[----:B------:R-:W-:Y:S02]  /*7880*/  SHF.R.U32.HI R20, RZ, R61, R20 ;  /* 0x0000003dff147219 */ /* 0x000fe40000011614 */
[----:B------:R-:W-:Y:S01]  /*7890*/  SEL R3, R72, R21, !P0 ;  /* 0x0000001548037207 */ /* 0x000fe20004000000 */
[----:B------:R-:W-:Y:S01]  /*78a0*/  IMAD.HI.U32 R36, R31, R60, RZ ;  /* 0x0000003c1f247227 */ /* 0x000fe200078e00ff */
[----:B------:R-:W-:Y:S03]  /*78b0*/  SEL R7, R73, R20, !P3 ;  /* 0x0000001449077207 */ /* 0x000fe60005800000 */
[-C--:B------:R-:W-:Y:S01]  /*78c0*/  IMAD.HI.U32 R20, R3, R22.reuse, RZ ;  /* 0x0000001603147227 */ /* 0x080fe200078e00ff */
[----:B------:R-:W-:Y:S03]  /*78d0*/  SHF.R.U32.HI R36, RZ, R61, R36 ;  /* 0x0000003dff247219 */ /* 0x000fe60000011624 */
[----:B------:R-:W-:Y:S01]  /*78e0*/  IMAD.HI.U32 R34, R7, R22, RZ ;  /* 0x0000001607227227 */ /* 0x000fe200078e00ff */
[----:B------:R-:W-:Y:S02]  /*78f0*/  @P2 SHF.R.U32.HI R3, RZ, R23, R20 ;  /* 0x00000017ff032219 */ /* 0x000fe40000011614 */
[----:B------:R-:W-:Y:S02]  /*7900*/  SHF.R.U32.HI R20, RZ, R71, R38 ;  /* 0x00000047ff147219 */ /* 0x000fe40000011626 */
[----:B------:R-:W-:Y:S01]  /*7910*/  @P2 SHF.R.U32.HI R7, RZ, R23, R34 ;  /* 0x00000017ff072219 */ /* 0x000fe20000011622 */
[C---:B------:R-:W-:Y:S01]  /*7920*/  IMAD R2, R26.reuse, R3, RZ ;  /* 0x000000031a027224 */ /* 0x040fe200078e02ff */
[----:B------:R-:W-:Y:S02]  /*7930*/  SEL R5, R29, R20, !P0 ;  /* 0x000000141d057207 */ /* 0x000fe40004000000 */
[----:B------:R-:W-:Y:S01]  /*7940*/  SEL R3, R31, R36, !P3 ;  /* 0x000000241f037207 */ /* 0x000fe20005800000 */
[----:B------:R-:W-:Y:S01]  /*7950*/  IMAD R4, R26, R7, RZ ;  /* 0x000000071a047224 */ /* 0x000fe200078e02ff */
[C---:B------:R-:W-:Y:S01]  /*7960*/  ISETP.GE.AND P0, PT, R5.reuse, R2, PT ;  /* 0x000000020500720c */ /* 0x040fe20003f06270 */
[----:B------:R-:W-:Y:S03]  /*7970*/  IMAD.HI.U32 R6, R5, R22, RZ ;  /* 0x0000001605067227 */ /* 0x000fe600078e00ff */
[----:B------:R-:W-:Y:S01]  /*7980*/  ISETP.GE.OR P0, PT, R3, R4, P0 ;  /* 0x000000040300720c */ /* 0x000fe20000706670 */
[----:B------:R-:W-:Y:S01]  /*7990*/  IMAD.MOV R4, RZ, RZ, -R3 ;  /* 0x000000ffff047224 */ /* 0x000fe200078e0a03 */
[-C--:B------:R-:W-:Y:S03]  /*79a0*/  SHF.R.U32.HI R6, RZ, R23.reuse, R6 ;  /* 0x00000017ff067219 */ /* 0x080fe60000011606 */
[----:B------:R-:W-:Y:S01]  /*79b0*/  IMAD R31, R28, R4, R31 ;  /* 0x000000041c1f7224 */ /* 0x000fe200078e021f */
[----:B------:R-:W-:Y:S05]  /*79c0*/  SEL R15, R5, R6, !P2 ;  /* 0x00000006050f7207 */ /* 0x000fea0005000000 */
[----:B------:R-:W-:Y:S02]  /*79d0*/  IMAD.MOV R6, RZ, RZ, -R15 ;  /* 0x000000ffff067224 */ /* 0x000fe400078e0a0f */
[C---:B------:R-:W-:Y:S04]  /*79e0*/  @!P0 IMAD.HI.U32 R2, R3.reuse, R22, RZ ;  /* 0x0000001603028227 */ /* 0x040fe800078e00ff */
[----:B------:R-:W-:Y:S01]  /*79f0*/  IMAD R6, R26, R6, R5 ;  /* 0x000000061a067224 */ /* 0x000fe200078e0205 */
[----:B------:R-:W-:Y:S04]  /*7a00*/  @!P0 SHF.R.U32.HI R2, RZ, R23, R2 ;  /* 0x00000017ff028219 */ /* 0x000fe80000011602 */
[----:B------:R-:W-:Y:S02]  /*7a10*/  @!P0 SEL R0, R3, R2, !P2 ;  /* 0x0000000203008207 */ /* 0x000fe40005000000 */
[----:B------:R-:W-:Y:S02]  /*7a20*/  IADD3 R2, PT, PT, -R5, RZ, RZ ;  /* 0x000000ff05027210 */ /* 0x000fe40007ffe1ff */
[----:B------:R-:W-:Y:S01]  /*7a30*/  @!P0 IADD3 R8, PT, PT, R15, -R0, RZ ;  /* 0x800000000f088210 */ /* 0x000fe20007ffe0ff */
[----:B------:R-:W-:Y:S02]  /*7a40*/  @!P0 IMAD R0, R7, R6, R0 ;  /* 0x0000000607008224 */ /* 0x000fe400078e0200 */
[----:B------:R-:W-:Y:S02]  /*7a50*/  IMAD R29, R24, R2, R29 ;  /* 0x00000002181d7224 */ /* 0x000fe400078e021d */
[----:B------:R-:W-:Y:S02]  /*7a60*/  @!P0 IMAD R5, R8, R26, R3 ;  /* 0x0000001a08058224 */ /* 0x000fe400078e0203 */
[----:B------:R-:W-:Y:S04]  /*7a70*/  @!P0 IMAD.MOV.U32 R3, RZ, RZ, R0 ;  /* 0x000000ffff038224 */ /* 0x000fe800078e0000 */
[----:B------:R-:W-:Y:S02]  /*7a80*/  IMAD R31, R3, R28, R31 ;  /* 0x0000001c031f7224 */ /* 0x000fe400078e021f */
[----:B------:R-:W-:Y:S07]  /*7a90*/  IMAD R29, R5, R24, R29 ;  /* 0x00000018051d7224 */ /* 0x000fee00078e021d */
.L_x_148:
[----:B------:R-:W-:Y:S01]  /*7aa0*/  @!P1 IMAD.HI.U32 R0, R31, R12, RZ ;  /* 0x0000000c1f009227 */ /* 0x000fe200078e00ff */
[----:B-1----:R-:W-:Y:S01]  /*7ab0*/  @!P1 ISETP.NE.AND P0, PT, R10, 0x1, PT ;  /* 0x000000010a00980c */ /* 0x002fe20003f05270 */
[----:B------:R-:W-:Y:S01]  /*7ac0*/  ULOP3.LUT UP0, URZ, UR45, 0x1b0, URZ, 0xc0, !UPT ;  /* 0x000001b02dff7892 */ /* 0x000fe2000f80c0ff */
[----:B------:R-:W-:Y:S01]  /*7ad0*/  @!P1 ISETP.NE.AND P2, PT, R9, 0x1, PT ;  /* 0x000000010900980c */ /* 0x000fe20003f45270 */
[----:B------:R-:W-:Y:S01]  /*7ae0*/  @!P1 IMAD.HI.U32 R3, R29, R11, RZ ;  /* 0x0000000b1d039227 */ /* 0x000fe200078e00ff */
[----:B------:R-:W-:Y:S02]  /*7af0*/  @!P1 SHF.R.U32.HI R0, RZ, R13, R0 ;  /* 0x0000000dff009219 */ /* 0x000fe40000011600 */
[----:B------:R-:W-:Y:S01]  /*7b00*/  @P4 SHF.R.U32.HI R80, RZ, 0x10, R17 ;  /* 0x00000010ff504819 */ /* 0x000fe20000011611 */
[----:B------:R-:W-:Y:S01]  /*7b10*/  VIADD R88, R88, 0x1 ;  /* 0x0000000158587836 */ /* 0x000fe20000000000 */
[----:B------:R-:W-:Y:S02]  /*7b20*/  @!P1 SHF.R.U32.HI R2, RZ, R14, R3 ;  /* 0x0000000eff029219 */ /* 0x000fe40000011603 */
[----:B------:R-:W-:Y:S02]  /*7b30*/  @!P1 SEL R3, R31, R0, !P2 ;  /* 0x000000001f039207 */ /* 0x000fe40005000000 */
[----:B------:R-:W-:Y:S05]  /*7b40*/  @!P1 SEL R2, R29, R2, !P0 ;  /* 0x000000021d029207 */ /* 0x000fea0004000000 */
[----:B------:R-:W-:Y:S02]  /*7b50*/  @!P1 IMAD.IADD R0, R2, 0x1, -R3 ;  /* 0x0000000102009824 */ /* 0x000fe400078e0a03 */
[----:B------:R-:W-:Y:S02]  /*7b60*/  @!P1 IMAD.IADD R2, R3, 0x1, -R2 ;  /* 0x0000000103029824 */ /* 0x000fe400078e0a02 */
[----:B------:R-:W-:Y:S02]  /*7b70*/  @!P1 IMAD R31, R0, R9, R31 ;  /* 0x00000009001f9224 */ /* 0x000fe400078e021f */
[----:B------:R-:W-:Y:S01]  /*7b80*/  @!P1 IMAD R29, R2, R10, R29 ;  /* 0x0000000a021d9224 */ /* 0x000fe200078e021d */
[----:B------:R-:W-:Y:S06]  /*7b90*/  BRA.U !UP0, `(.L_x_149) ;  /* 0x00000001087c7547 */ /* 0x000fec000b800000 */
[----:B------:R-:W1:Y:S01]  /*7ba0*/  LDCU.64 UR8, c[0x4][0x80] ;  /* 0x01001000ff0877ac */ /* 0x000e620008000a00 */
[----:B------:R-:W-:Y:S01]  /*7bb0*/  MOV R2, 0x0 ;  /* 0x0000000000027802 */ /* 0x000fe20000000f00 */
[----:B------:R-:W-:Y:S02]  /*7bc0*/  HFMA2 R12, -RZ, RZ, 0, 5.9604644775390625e-08 ;  /* 0x00000001ff0c7431 */ /* 0x000fe400000001ff */
[----:B------:R-:W-:Y:S01]  /*7bd0*/  IMAD.MOV.U32 R8, RZ, RZ, 0x70 ;  /* 0x00000070ff087424 */ /* 0x000fe200078e00ff */
[----:B------:R2:W3:Y:S01]  /*7be0*/  LDC.64 R14, c[0x4][R2] ;  /* 0x01000000020e7b82 */ /* 0x0004e20000000a00 */
[----:B------:R-:W4:Y:S01]  /*7bf0*/  LDCU.64 UR6, c[0x4][0x88] ;  /* 0x01001100ff0677ac */ /* 0x000f220008000a00 */
[----:B------:R-:W-:Y:S01]  /*7c00*/  IMAD.MOV.U32 R13, RZ, RZ, RZ ;  /* 0x000000ffff0d7224 */ /* 0x000fe200078e00ff */
[----:B------:R-:W2:Y:S01]  /*7c10*/  LDCU.64 UR4, c[0x4][0x8] ;  /* 0x01000100ff0477ac */ /* 0x000ea20008000a00 */
[----:B-1----:R-:W-:Y:S01]  /*7c20*/  MOV R5, UR9 ;  /* 0x0000000900057c02 */ /* 0x002fe20008000f00 */
[----:B------:R-:W-:Y:S01]  /*7c30*/  IMAD.U32 R4, RZ, RZ, UR8 ;  /* 0x00000008ff047e24 */ /* 0x000fe2000f8e00ff */
[----:B----4-:R-:W-:Y:S01]  /*7c40*/  MOV R7, UR7 ;  /* 0x0000000700077c02 */ /* 0x010fe20008000f00 */
[----:B------:R-:W-:Y:S01]  /*7c50*/  IMAD.U32 R6, RZ, RZ, UR6 ;  /* 0x00000006ff067e24 */ /* 0x000fe2000f8e00ff */
[----:B--2---:R-:W-:Y:S01]  /*7c60*/  MOV R11, UR5 ;  /* 0x00000005000b7c02 */ /* 0x004fe20008000f00 */
[----:B------:R-:W-:Y:S02]  /*7c70*/  IMAD.U32 R10, RZ, RZ, UR4 ;  /* 0x00000004ff0a7e24 */ /* 0x000fe4000f8e00ff */
[----:B------:R-:W-:Y:S07]  /*7c80*/  LEPC R20, `(.L_x_150) ;  /* 0x000000001014794e */ /* 0x000fee0000000000 */
[----:B---3-5:R-:W-:Y:S05]  /*7c90*/  CALL.ABS.NOINC R14 ;  /* 0x000000000e007343 */ /* 0x028fea0003c00000 */
.L_x_150:
[----:B------:R-:W1:Y:S01]  /*7ca0*/  LDCU.64 UR8, c[0x4][0x80] ;  /* 0x01001000ff0877ac */ /* 0x000e620008000a00 */
[----:B------:R-:W2:Y:S01]  /*7cb0*/  LDC.64 R2, c[0x4][R2] ;  /* 0x0100000002027b82 */ /* 0x000ea20000000a00 */
[----:B------:R-:W-:Y:S02]  /*7cc0*/  HFMA2 R12, -RZ, RZ, 0, 5.9604644775390625e-08 ;  /* 0x00000001ff0c7431 */ /* 0x000fe400000001ff */
[----:B------:R-:W-:Y:S02]  /*7cd0*/  IMAD.MOV.U32 R8, RZ, RZ, 0x70 ;  /* 0x00000070ff087424 */ /* 0x000fe400078e00ff */
[----:B------:R-:W-:Y:S01]  /*7ce0*/  IMAD.MOV.U32 R13, RZ, RZ, RZ ;  /* 0x000000ffff0d7224 */ /* 0x000fe200078e00ff */
[----:B------:R-:W3:Y:S01]  /*7cf0*/  LDCU.64 UR6, c[0x4][0x88] ;  /* 0x01001100ff0677ac */ /* 0x000ee20008000a00 */
[----:B------:R-:W4:Y:S01]  /*7d00*/  LDCU.64 UR4, c[0x4][0x8] ;  /* 0x01000100ff0477ac */ /* 0x000f220008000a00 */
[----:B-1----:R-:W-:Y:S02]  /*7d10*/  MOV R4, UR8 ;  /* 0x0000000800047c02 */ /* 0x002fe40008000f00 */
[----:B------:R-:W-:Y:S02]  /*7d20*/  MOV R5, UR9 ;  /* 0x0000000900057c02 */ /* 0x000fe40008000f00 */
[----:B---3--:R-:W-:Y:S01]  /*7d30*/  MOV R7, UR7 ;  /* 0x0000000700077c02 */ /* 0x008fe20008000f00 */
[----:B------:R-:W-:Y:S01]  /*7d40*/  IMAD.U32 R6, RZ, RZ, UR6 ;  /* 0x00000006ff067e24 */ /* 0x000fe2000f8e00ff */
[----:B----4-:R-:W-:Y:S01]  /*7d50*/  MOV R11, UR5 ;  /* 0x00000005000b7c02 */ /* 0x010fe20008000f00 */
[----:B------:R-:W-:Y:S02]  /*7d60*/  IMAD.U32 R10, RZ, RZ, UR4 ;  /* 0x00000004ff0a7e24 */ /* 0x000fe4000f8e00ff */
[----:B------:R-:W-:Y:S07]  /*7d70*/  LEPC R20, `(.L_x_149) ;  /* 0x000000001014794e */ /* 0x000fee0000000000 */
[----:B--2---:R-:W-:Y:S05]  /*7d80*/  CALL.ABS.NOINC R2 ;  /* 0x0000000002007343 */ /* 0x004fea0003c00000 */
.L_x_149:
[----:B------:R-:W-:Y:S01]  /*7d90*/  ISETP.NE.U32.AND P2, PT, R58, RZ, PT ;  /* 0x000000ff3a00720c */ /* 0x000fe20003f45070 */
[----:B------:R-:W-:Y:S01]  /*7da0*/  UISETP.NE.AND UP1, UPT, UR46, URZ, UPT ;  /* 0x000000ff2e00728c */ /* 0x000fe2000bf25270 */
[----:B------:R-:W-:Y:S02]  /*7db0*/  ISETP.NE.U32.AND P4, PT, R54, RZ, PT ;  /* 0x000000ff3600720c */ /* 0x000fe40003f85070 */
[----:B------:R-:W-:Y:S02]  /*7dc0*/  ISETP.NE.AND.EX P2, PT, R59, RZ, PT, P2 ;  /* 0x000000ff3b00720c */ /* 0x000fe40003f45320 */
[----:B------:R-:W-:Y:S02]  /*7dd0*/  PLOP3.LUT P1, PT, PT, PT, PT, 0x8, 0x80 ;  /* 0x000000000080781c */ /* 0x000fe40003f2e170 */
[----:B------:R-:W-:Y:S02]  /*7de0*/  PLOP3.LUT P0, PT, PT, PT, UP1, 0x80, 0x8 ;  /* 0x000000000008781c */ /* 0x000fe40003f0f018 */
[----:B------:R-:W-:Y:S02]  /*7df0*/  ISETP.NE.AND.EX P4, PT, R55, RZ, PT, P4 ;  /* 0x000000ff3700720c */ /* 0x000fe40003f85340 */
[----:B------:R-:W1:Y:S09]  /*7e00*/  @UP1 LDCU.64 UR4, c[0x0][0x888] ;  /* 0x00011100ff0417ac */ /* 0x000e720008000a00 */
[----:B------:R-:W-:Y:S01]  /*7e10*/  @P0 PLOP3.LUT P1, PT, P2, PT, PT, 0x80, 0x8 ;  /* 0x000000000008081c */ /* 0x000fe2000172f070 */
[----:B-1----:R-:W-:Y:S04]  /*7e20*/  @UP1 UISETP.NE.U32.AND UP0, UPT, UR4, URZ, UPT ;  /* 0x000000ff0400128c */ /* 0x002fe8000bf05070 */
[----:B------:R-:W-:Y:S04]  /*7e30*/  @UP1 UISETP.NE.AND.EX UP0, UPT, UR5, URZ, UPT, UP0 ;  /* 0x000000ff0500128c */ /* 0x000fe8000bf05300 */
[----:B------:R-:W-:Y:S01]  /*7e40*/  @UP1 USEL UR4, URZ, 0xffffffff, UP0 ;  /* 0xffffffffff041887 */ /* 0x000fe20008000000 */
[----:B------:R-:W-:Y:S11]  /*7e50*/  @!P2 BRA `(.L_x_151) ;  /* 0x00000000002ca947 */ /* 0x000ff60003800000 */
[----:B------:R-:W-:Y:S01]  /*7e60*/  ISETP.NE.U32.AND P3, PT, R56, RZ, PT ;  /* 0x000000ff3800720c */ /* 0x000fe20003f65070 */
[----:B------:R-:W-:Y:S03]  /*7e70*/  IMAD.MOV.U32 R70, RZ, RZ, 0x1 ;  /* 0x00000001ff467424 */ /* 0x000fe600078e00ff */
[----:B------:R-:W-:Y:S11]  /*7e80*/  ISETP.NE.AND.EX P3, PT, R57, RZ, PT, P3 ;  /* 0x000000ff3900720c */ /* 0x000ff60003f65330 */
[----:B------:R-:W-:Y:S02]  /*7e90*/  @!UPT UIADD3 URZ, UPT, UPT, URZ, URZ, URZ ;  /* 0x000000fffffff290 */ /* 0x000fe4000fffe0ff */
[----:B------:R-:W1:Y:S01]  /*7ea0*/  @P3 LDC.64 R2, c[0x0][0x888] ;  /* 0x00022200ff023b82 */ /* 0x000e620000000a00 */
[----:B------:R-:W-:Y:S04]  /*7eb0*/  @P3 IMAD R0, R58, UR36, RZ ;  /* 0x000000243a003c24 */ /* 0x000fe8000f8e02ff */
[----:B-1----:R-:W-:Y:S04]  /*7ec0*/  @P3 IMAD.WIDE R2, R0, 0x4, R2 ;  /* 0x0000000400023825 */ /* 0x002fe800078e0202 */
[----:B------:R-:W-:Y:S01]  /*7ed0*/  HFMA2 R0, -RZ, RZ, 0, 5.9604644775390625e-08 ;  /* 0x00000001ff007431 */ /* 0x000fe200000001ff */
[----:B-----5:R1:W5:Y:S04]  /*7ee0*/  @P3 LDG.E R35, desc[UR40][R2.64] ;  /* 0x0000002802233981 */ /* 0x020368000c1e1900 */
[----:B------:R-:W-:Y:S01]  /*7ef0*/  @!P3 PRMT R70, R0, 0x7610, R70 ;  /* 0x000076100046b816 */ /* 0x000fe20000000046 */
[----:B-1----:R-:W2:Y:S06]  /*7f00*/  @!P3 LDC R35, c[0x0][0x880] ;  /* 0x00022000ff23bb82 */ /* 0x002eac0000000800 */
.L_x_151:
[----:B------:R-:W-:Y:S05]  /*7f10*/  @!P4 BRA `(.L_x_152) ;  /* 0x000000000020c947 */ /* 0x000fea0003800000 */
[----:B------:R-:W-:Y:S04]  /*7f20*/  ISETP.NE.U32.AND P3, PT, R52, RZ, PT ;  /* 0x000000ff3400720c */ /* 0x000fe80003f65070 */
[----:B------:R-:W-:Y:S11]  /*7f30*/  ISETP.NE.AND.EX P3, PT, R53, RZ, PT, P3 ;  /* 0x000000ff3500720c */ /* 0x000ff60003f65330 */
[----:B------:R-:W-:Y:S02]  /*7f40*/  @!UPT UIADD3 URZ, UPT, UPT, URZ, URZ, URZ ;  /* 0x000000fffffff290 */ /* 0x000fe4000fffe0ff */
[----:B------:R-:W1:Y:S01]  /*7f50*/  @P3 LDC.64 R2, c[0x0][0x8a8] ;  /* 0x00022a00ff023b82 */ /* 0x000e620000000a00 */
[----:B------:R-:W-:Y:S04]  /*7f60*/  @P3 IMAD R0, R54, UR36, RZ ;  /* 0x0000002436003c24 */ /* 0x000fe8000f8e02ff */
[----:B-1----:R-:W-:Y:S05]  /*7f70*/  @P3 IMAD.WIDE R2, R0, 0x4, R2 ;  /* 0x0000000400023825 */ /* 0x002fea00078e0202 */
[----:B-----5:R1:W5:Y:S02]  /*7f80*/  @P3 LDG.E R33, desc[UR40][R2.64] ;  /* 0x0000002802213981 */ /* 0x020364000c1e1900 */
[----:B-1----:R-:W3:Y:S02]  /*7f90*/  @!P3 LDC R33, c[0x0][0x8a0] ;  /* 0x00022800ff21bb82 */ /* 0x002ee40000000800 */
.L_x_152:
[----:B--2--5:R-:W-:Y:S01]  /*7fa0*/  @P0 FSETP.NEU.AND P4, PT, R35, RZ, PT ;  /* 0x000000ff2300020b */ /* 0x024fe20003f8d000 */
[----:B------:R-:W-:Y:S01]  /*7fb0*/  IMAD.U32 R2, RZ, RZ, UR4 ;  /* 0x00000004ff027e24 */ /* 0x000fe2000f8e00ff */
[----:B------:R-:W-:Y:S01]  /*7fc0*/  @P0 LOP3.LUT P3, RZ, R70, 0xff, RZ, 0xc0, !PT ;  /* 0x000000ff46ff0812 */ /* 0x000fe2000786c0ff */
[----:B------:R-:W-:Y:S01]  /*7fd0*/  IMAD.U32 R4, RZ, RZ, UR44 ;  /* 0x0000002cff047e24 */ /* 0x000fe2000f8e00ff */
[----:B------:R-:W-:Y:S01]  /*7fe0*/  @P0 SEL R11, RZ, 0xffffffff, P4 ;  /* 0xffffffffff0b0807 */ /* 0x000fe20002000000 */
[----:B------:R-:W-:Y:S01]  /*7ff0*/  BSSY B1, `(.L_x_153) ;  /* 0x0000035000017945 */ /* 0x000fe20003800000 */
[----:B------:R-:W-:Y:S02]  /*8000*/  LEA R64, R30, UR42, 0x3 ;  /* 0x0000002a1e407c11 */ /* 0x000fe4000f8e18ff */
[----:B------:R-:W-:Y:S02]  /*8010*/  CS2R R50, SRZ ;  /* 0x0000000000327805 */ /* 0x000fe4000001ff00 */
[----:B------:R-:W-:Y:S02]  /*8020*/  @P1 SEL R11, R2, R11, !P3 ;  /* 0x0000000b020b1207 */ /* 0x000fe40005800000 */
[----:B------:R-:W-:Y:S02]  /*8030*/  CS2R R48, SRZ ;  /* 0x0000000000307805 */ /* 0x000fe4000001ff00 */
[----:B------:R-:W-:Y:S02]  /*8040*/  LOP3.LUT R2, R84, 0x1, RZ, 0x3c, !PT ;  /* 0x0000000154027812 */ /* 0x000fe400078e3cff */
[----:B------:R-:W-:Y:S02]  /*8050*/  CS2R R42, SRZ ;  /* 0x00000000002a7805 */ /* 0x000fe4000001ff00 */
[----:B------:R-:W-:Y:S02]  /*8060*/  @P0 LOP3.LUT R11, R11, 0x1, RZ, 0xc0, !PT ;  /* 0x000000010b0b0812 */ /* 0x000fe400078ec0ff */
[----:B------:R-:W-:Y:S02]  /*8070*/  CS2R R40, SRZ ;  /* 0x0000000000287805 */ /* 0x000fe4000001ff00 */
[----:B------:R-:W-:Y:S02]  /*8080*/  LEA R0, R4, UR42, 0x3 ;  /* 0x0000002a04007c11 */ /* 0x000fe4000f8e18ff */
[----:B------:R-:W-:Y:S02]  /*8090*/  ISETP.NE.U32.OR P5, PT, R11, 0x1, !P0 ;  /* 0x000000010b00780c */ /* 0x000fe400047a5470 */
[----:B------:R-:W-:Y:S02]  /*80a0*/  SHF.L.U32 R7, R83, 0x1f, RZ ;  /* 0x0000001f53077819 */ /* 0x000fe400000006ff */
[----:B------:R-:W-:Y:S02]  /*80b0*/  LEA.HI R5, R30, R30, RZ, 0x1 ;  /* 0x0000001e1e057211 */ /* 0x000fe400078f08ff */
[----:B------:R-:W-:Y:S02]  /*80c0*/  PLOP3.LUT P4, PT, PT, PT, PT, 0x8, 0x80 ;  /* 0x000000000080781c */ /* 0x000fe40003f8e170 */
[----:B------:R-:W-:Y:S01]  /*80d0*/  P2R R89, PR, RZ, 0x20 ;  /* 0x00000020ff597803 */ /* 0x000fe20000000000 */
[C---:B------:R-:W-:Y:S01]  /*80e0*/  IMAD.SHL.U32 R3, R5.reuse, 0x10, RZ ;  /* 0x0000001005037824 */ /* 0x040fe200078e00ff */
[----:B------:R-:W-:Y:S03]  /*80f0*/  LOP3.LUT R5, R5, 0xffe, RZ, 0xc0, !PT ;  /* 0x00000ffe05057812 */ /* 0x000fe600078ec0ff */
[----:B------:R-:W-:Y:S02]  /*8100*/  @P5 SHF.L.U32 R9, R2, 0x1f, RZ ;  /* 0x0000001f02095819 */ /* 0x000fe400000006ff */
[----:B------:R-:W-:Y:S01]  /*8110*/  LOP3.LUT R3, R3, 0xffffffe0, RZ, 0xc0, !PT ;  /* 0xffffffe003037812 */ /* 0x000fe200078ec0ff */
[----:B------:R-:W-:Y:S01]  /*8120*/  IMAD.IADD R16, R30, 0x1, -R5 ;  /* 0x000000011e107824 */ /* 0x000fe200078e0a05 */
[----:B------:R-:W1:Y:S03]  /*8130*/  @P5 SYNCS.PHASECHK.TRANS64.TRYWAIT P0, [R0+URZ+0x480], R9 ;  /* 0x00048009000055a7 */ /* 0x000e6600080011ff */
[----:B------:R-:W-:Y:S04]  /*8140*/  IMAD.IADD R3, R32, 0x1, R3 ;  /* 0x0000000120037824 */ /* 0x000fe800078e0203 */
[----:B------:R-:W-:Y:S01]  /*8150*/  IMAD R16, R16, 0x100000, R3 ;  /* 0x0010000010107824 */ /* 0x000fe200078e0203 */
[----:B------:R2:W4:Y:S01]  /*8160*/  SYNCS.PHASECHK.TRANS64.TRYWAIT P3, [R64+URZ+0x4d0], R7 ;  /* 0x0004d007400075a7 */ /* 0x00052200080611ff */
[----:B-1----:R-:W-:Y:S01]  /*8170*/  @P5 PLOP3.LUT P4, PT, P0, PT, PT, 0x8, 0x80 ;  /* 0x000000000080581c */ /* 0x002fe2000078e170 */
[----:B------:R-:W-:Y:S01]  /*8180*/  @!UPT UIADD3 URZ, UPT, UPT, URZ, URZ, URZ ;  /* 0x000000fffffff290 */ /* 0x000fe2000fffe0ff */
[----:B--2---:R-:W-:Y:S11]  /*8190*/  @!P5 BRA `(.L_x_154) ;  /* 0x000000000068d947 */ /* 0x004ff60003800000 */
[----:B------:R-:W-:Y:S01]  /*81a0*/  ISETP.NE.U32.AND P0, PT, RZ, UR38, PT ;  /* 0x00000026ff007c0c */ /* 0x000fe2000bf05070 */
[----:B------:R-:W-:Y:S01]  /*81b0*/  BSSY B0, `(.L_x_155) ;  /* 0x000000e000007945 */ /* 0x000fe20003800000 */
[----:B------:R-:W-:Y:S02]  /*81c0*/  FSETP.NEU.AND P1, PT, R35, RZ, PT ;  /* 0x000000ff2300720b */ /* 0x000fe40003f2d000 */
[----:B------:R-:W-:Y:S02]  /*81d0*/  ISETP.NE.AND.EX P0, PT, RZ, UR39, PT, P0 ;  /* 0x00000027ff007c0c */ /* 0x000fe4000bf05300 */
[----:B------:R-:W-:Y:S02]  /*81e0*/  SEL R3, RZ, 0xffffffff, P1 ;  /* 0xffffffffff037807 */ /* 0x000fe40000800000 */
[----:B------:R-:W-:Y:S02]  /*81f0*/  LOP3.LUT P1, RZ, R70, 0xff, RZ, 0xc0, !PT ;  /* 0x000000ff46ff7812 */ /* 0x000fe4000782c0ff */
[----:B------:R-:W-:Y:S04]  /*8200*/  SEL R4, RZ, 0xffffffff, P0 ;  /* 0xffffffffff047807 */ /* 0x000fe80000000000 */
[----:B------:R-:W-:Y:S04]  /*8210*/  @P2 SEL R3, R4, R3, !P1 ;  /* 0x0000000304032207 */ /* 0x000fe80004800000 */
[----:B------:R-:W-:Y:S04]  /*8220*/  LOP3.LUT R3, R3, 0x1, RZ, 0xc0, !PT ;  /* 0x0000000103037812 */ /* 0x000fe800078ec0ff */
[----:B------:R-:W-:Y:S01]  /*8230*/  ISETP.NE.U32.AND P0, PT, R3, 0x1, PT ;  /* 0x000000010300780c */ /* 0x000fe20003f05070 */
[----:B------:R-:W-:Y:S01]  /*8240*/  IMAD.U32 R3, RZ, RZ, UR44 ;  /* 0x0000002cff037e24 */ /* 0x000fe2000f8e00ff */
[----:B------:R-:W-:Y:S11]  /*8250*/  @!P4 BRA `(.L_x_156) ;  /* 0x00000000000cc947 */ /* 0x000ff60003800000 */
[----:B------:R-:W-:Y:S04]  /*8260*/  SHF.L.U32 R5, R2, 0x1f, RZ ;  /* 0x0000001f02057819 */ /* 0x000fe800000006ff */
[----:B------:R-:W1:Y:S02]  /*8270*/  SYNCS.PHASECHK.TRANS64.TRYWAIT P1, [R0+URZ+0x480], R5 ;  /* 0x00048005000075a7 */ /* 0x000e6400080211ff */
[----:B-1----:R-:W-:Y:S05]  /*8280*/  @!P1 BRA `(.L_x_157) ;  /* 0x0000002c00549947 */ /* 0x002fea0003800000 */
.L_x_156:
[----:B------:R-:W-:Y:S05]  /*8290*/  BSYNC B0 ;  /* 0x0000000000007941 */ /* 0x000fea0003800000 */
.L_x_155:
[----:B-1----:R-:W-:Y:S01]  /*82a0*/  @P0 IMAD R0, R3, 0x800, R74 ;  /* 0x0000080003000824 */ /* 0x002fe200078e024a */
[----:B------:R-:W-:Y:S02]  /*82b0*/  CS2R R42, SRZ ;  /* 0x00000000002a7805 */ /* 0x000fe4000001ff00 */
[----:B------:R-:W-:Y:S01]  /*82c0*/  CS2R R40, SRZ ;  /* 0x0000000000287805 */ /* 0x000fe2000001ff00 */
[----:B------:R-:W-:Y:S01]  /*82d0*/  IMAD.MOV.U32 R50, RZ, RZ, RZ ;  /* 0x000000ffff327224 */ /* 0x000fe200078e00ff */
[----:B------:R-:W-:Y:S02]  /*82e0*/  CS2R R48, SRZ ;  /* 0x0000000000307805 */ /* 0x000fe4000001ff00 */
[----:B------:R-:W-:Y:S01]  /*82f0*/  @P0 LEA R2, R0, UR42, 0x1 ;  /* 0x0000002a00020c11 */ /* 0x000fe2000f8e08ff */
[----:B------:R-:W-:Y:S05]  /*8300*/  @P0 WARPSYNC.ALL ;  /* 0x0000000000000948 */ /* 0x000fea0003800000 */
[----:B------:R1:W2:Y:S01]  /*8310*/  @P0 LDSM.16.M88.4 R40, [R2+0x600] ;  /* 0x000600000228083b */ /* 0x0002a20000000200 */
[----:B------:R-:W-:Y:S05]  /*8320*/  @P0 IMAD R0, R85, 0x2, R2 ;  /* 0x0000000255000824 */ /* 0x000fea00078e0202 */
[----:B------:R1:W1:Y:S02]  /*8330*/  @P0 LDSM.16.M88.4 R48, [R0+0x600] ;  /* 0x000600000030083b */ /* 0x0002640000000200 */
.L_x_154:
[----:B------:R-:W-:Y:S05]  /*8340*/  BSYNC B1 ;  /* 0x0000000000017941 */ /* 0x000fea0003800000 */
.L_x_153:
[----:B-1----:R-:W-:Y:S04]  /*8350*/  SHF.R.U32.HI R0, RZ, 0x15, R16 ;  /* 0x00000015ff007819 */ /* 0x002fe80000011610 */
[----:B------:R-:W-:Y:S01]  /*8360*/  LOP3.LUT P0, RZ, R0, 0x3, R75, 0x48, !PT ;  /* 0x0000000300ff7812 */ /* 0x000fe2000780484b */
[----:B------:R-:W-:Y:S01]  /*8370*/  @!UPT UIADD3 URZ, UPT, UPT, URZ, URZ, URZ ;  /* 0x000000fffffff290 */ /* 0x000fe2000fffe0ff */
[----:B----4-:R-:W-:Y:S11]  /*8380*/  @P3 BRA `(.L_x_158) ;  /* 0x0000000000083947 */ /* 0x010ff60003800000 */
[----:B------:R-:W1:Y:S02]  /*8390*/  SYNCS.PHASECHK.TRANS64.TRYWAIT P1, [R64+URZ+0x4d0], R7 ;  /* 0x0004d007400075a7 */ /* 0x000e6400080211ff */
[----:B-1----:R-:W-:Y:S05]  /*83a0*/  @!P1 BRA `(.L_x_159) ;  /* 0x0000002c00209947 */ /* 0x002fea0003800000 */
.L_x_158:
[----:B------:R-:W-:Y:S05]  /*83b0*/  @!P0 BRA `(.L_x_160) ;  /* 0x0000000000408947 */ /* 0x000fea0003800000 */
[----:B------:R-:W4:Y:S01]  /*83c0*/  LDCU.64 UR8, c[0x4][0x70] ;  /* 0x01000e00ff0877ac */ /* 0x000f220008000a00 */
[----:B------:R-:W-:Y:S01]  /*83d0*/  MOV R3, 0x0 ;  /* 0x0000000000037802 */ /* 0x000fe20000000f00 */
[----:B------:R-:W-:Y:S02]  /*83e0*/  HFMA2 R12, -RZ, RZ, 0, 5.9604644775390625e-08 ;  /* 0x00000001ff0c7431 */ /* 0x000fe400000001ff */
[----:B------:R-:W-:Y:S02]  /*83f0*/  IMAD.MOV.U32 R8, RZ, RZ, 0x192 ;  /* 0x00000192ff087424 */ /* 0x000fe400078e00ff */
[----:B------:R-:W-:Y:S01]  /*8400*/  IMAD.MOV.U32 R13, RZ, RZ, RZ ;  /* 0x000000ffff0d7224 */ /* 0x000fe200078e00ff */
[----:B------:R-:W1:Y:S01]  /*8410*/  LDCU.64 UR6, c[0x4][0x78] ;  /* 0x01000f00ff0677ac */ /* 0x000e620008000a00 */
[----:B------:R-:W2:Y:S01]  /*8420*/  LDC.64 R2, c[0x4][R3] ;  /* 0x0100000003027b82 */ /* 0x000ea20000000a00 */
[----:B------:R-:W5:Y:S01]  /*8430*/  LDCU.64 UR4, c[0x4][0x10] ;  /* 0x01000200ff0477ac */ /* 0x000f620008000a00 */
[----:B----4-:R-:W-:Y:S01]  /*8440*/  MOV R5, UR9 ;  /* 0x0000000900057c02 */ /* 0x010fe20008000f00 */
[----:B------:R-:W-:Y:S01]  /*8450*/  IMAD.U32 R4, RZ, RZ, UR8 ;  /* 0x00000008ff047e24 */ /* 0x000fe2000f8e00ff */
[----:B-1----:R-:W-:Y:S01]  /*8460*/  MOV R7, UR7 ;  /* 0x0000000700077c02 */ /* 0x002fe20008000f00 */
[----:B------:R-:W-:Y:S01]  /*8470*/  IMAD.U32 R6, RZ, RZ, UR6 ;  /* 0x00000006ff067e24 */ /* 0x000fe2000f8e00ff */
[----:B-----5:R-:W-:Y:S01]  /*8480*/  MOV R11, UR5 ;  /* 0x00000005000b7c02 */ /* 0x020fe20008000f00 */
[----:B------:R-:W-:Y:S02]  /*8490*/  IMAD.U32 R10, RZ, RZ, UR4 ;  /* 0x00000004ff0a7e24 */ /* 0x000fe4000f8e00ff */
[----:B------:R-:W-:Y:S07]  /*84a0*/  LEPC R20, `(.L_x_160) ;  /* 0x000000001014794e */ /* 0x000fee0000000000 */
[----:B--23--:R-:W-:Y:S05]  /*84b0*/  CALL.ABS.NOINC R2 ;  /* 0x0000000002007343 */ /* 0x00cfea0003c00000 */
.L_x_160:
[----:B------:R-:W-:Y:S01]  /*84c0*/  ISETP.NE.AND P0, PT, R86, RZ, PT ;  /* 0x000000ff5600720c */ /* 0x000fe20003f05270 */
[----:B------:R-:W-:Y:S05]  /*84d0*/  WARPSYNC.ALL ;  /* 0x0000000000007948 */ /* 0x000fea0003800000 */
[----:B------:R-:W-:Y:S01]  /*84e0*/  R2UR UR4, R16 ;  /* 0x00000000100472ca */ /* 0x000fe200000e0000 */
[----:B------:R-:W-:Y:S01]  /*84f0*/  UIADD3 UR8, UPT, UPT, UR44, 0x1, URZ ;  /* 0x000000012c087890 */ /* 0x000fe2000fffe0ff */
[----:B------:R-:W-:Y:S01]  /*8500*/  R2UR UR5, R64 ;  /* 0x00000000400572ca */ /* 0x000fe200000e0000 */
[----:B------:R-:W-:Y:S01]  /*8510*/  BSSY.RECONVERGENT B0, `(.L_x_161) ;  /* 0x0000057000007945 */ /* 0x000fe20003800200 */
[C---:B--2---:R-:W-:Y:S02]  /*8520*/  SHF.L.U32 R20, R40.reuse, 0x10, RZ ;  /* 0x0000001028147819 */ /* 0x044fe400000006ff */
[----:B------:R-:W-:Y:S02]  /*8530*/  LOP3.LUT R34, R40, 0xffff0000, RZ, 0xc0, !PT ;  /* 0xffff000028227812 */ /* 0x000fe400078ec0ff */
[C---:B------:R-:W-:Y:S02]  /*8540*/  SHF.L.U32 R21, R41.reuse, 0x10, RZ ;  /* 0x0000001029157819 */ /* 0x040fe400000006ff */
[----:B------:R-:W-:Y:S02]  /*8550*/  LOP3.LUT R36, R41, 0xffff0000, RZ, 0xc0, !PT ;  /* 0xffff000029247812 */ /* 0x000fe400078ec0ff */
[C---:B------:R-:W-:Y:S01]  /*8560*/  SHF.L.U32 R37, R42.reuse, 0x10, RZ ;  /* 0x000000102a257819 */ /* 0x040fe200000006ff */
[----:B-1----:R-:W1:Y:S01]  /*8570*/  LDTM.16dp256bit.x4 R4, tmem[UR4] ;  /* 0x00000004000479ee */ /* 0x002e620008120000 */
[----:B------:R-:W-:Y:S01]  /*8580*/  LOP3.LUT R38, R42, 0xffff0000, RZ, 0xc0, !PT ;  /* 0xffff00002a267812 */ /* 0x000fe200078ec0ff */
[----:B------:R-:W-:Y:S01]  /*8590*/  NOP ;  /* 0x0000000000007918 */ /* 0x000fe20000000000 */
[C---:B------:R-:W-:Y:S01]  /*85a0*/  SHF.L.U32 R39, R43.reuse, 0x10, RZ ;  /* 0x000000102b277819 */ /* 0x040fe200000006ff */
[----:B------:R-:W-:Y:S01]  /*85b0*/  UIADD3 UR5, UPT, UPT, UR5, 0x4f0, URZ ;  /* 0x000004f005057890 */ /* 0x000fe2000fffe0ff */
[----:B------:R-:W-:Y:S02]  /*85c0*/  LOP3.LUT R40, R43, 0xffff0000, RZ, 0xc0, !PT ;  /* 0xffff00002b287812 */ /* 0x000fe400078ec0ff */
[C---:B------:R-:W-:Y:S01]  /*85d0*/  SHF.L.U32 R41, R48.reuse, 0x10, RZ ;  /* 0x0000001030297819 */ /* 0x040fe200000006ff */
[----:B------:R-:W-:Y:S01]  /*85e0*/  UPRMT UR5, UR37, 0x654, UR5 ;  /* 0x0000065425057896 */ /* 0x000fe20008000005 */
[----:B------:R-:W-:Y:S02]  /*85f0*/  LOP3.LUT R43, R48, 0xffff0000, RZ, 0xc0, !PT ;  /* 0xffff0000302b7812 */ /* 0x000fe400078ec0ff */
[C---:B------:R-:W-:Y:S02]  /*8600*/  SHF.L.U32 R42, R49.reuse, 0x10, RZ ;  /* 0x00000010312a7819 */ /* 0x040fe400000006ff */
[----:B------:R-:W-:Y:S02]  /*8610*/  LOP3.LUT R44, R49, 0xffff0000, RZ, 0xc0, !PT ;  /* 0xffff0000312c7812 */ /* 0x000fe400078ec0ff */
[C---:B------:R-:W-:Y:S02]  /*8620*/  SHF.L.U32 R45, R50.reuse, 0x10, RZ ;  /* 0x00000010322d7819 */ /* 0x040fe400000006ff */
[----:B-1----:R-:W-:Y:S01]  /*8630*/  SYNCS.ARRIVE.TRANS64.RED.A1T0 RZ, [UR5], RZ ;  /* 0x000000ffffff79a7 */ /* 0x002fe20008100405 */
[----:B------:R-:W-:Y:S02]  /*8640*/  LOP3.LUT R46, R50, 0xffff0000, RZ, 0xc0, !PT ;  /* 0xffff0000322e7812 */ /* 0x000fe400078ec0ff */
[----:B------:R-:W-:Y:S02]  /*8650*/  MOV R77, UR44 ;  /* 0x0000002c004d7c02 */ /* 0x000fe40008000f00 */
[----:B------:R-:W-:Y:S02]  /*8660*/  SHF.L.U32 R47, R51, 0x10, RZ ;  /* 0x00000010332f7819 */ /* 0x000fe400000006ff */
[----:B------:R-:W-:Y:S01]  /*8670*/  LEA R77, R77, R74, 0xb ;  /* 0x0000004a4d4d7211 */ /* 0x000fe200078e58ff */
[C---:B---3--:R-:W-:Y:S01]  /*8680*/  FMUL R4, R33.reuse, R4 ;  /* 0x0000000421047220 */ /* 0x048fe20000400000 */
[C---:B------:R-:W-:Y:S01]  /*8690*/  FMUL R5, R33.reuse, R5 ;  /* 0x0000000521057220 */ /* 0x040fe20000400000 */
[----:B------:R-:W-:Y:S01]  /*86a0*/  FMUL R6, R33, R6 ;  /* 0x0000000621067220 */ /* 0x000fe20000400000 */
[----:B------:R-:W-:Y:S01]  /*86b0*/  LEA R90, R77, UR42, 0x1 ;  /* 0x0000002a4d5a7c11 */ /* 0x000fe2000f8e08ff */
[C---:B------:R-:W-:Y:S01]  /*86c0*/  FFMA R4, R35.reuse, R20, R4 ;  /* 0x0000001423047223 */ /* 0x040fe20000000004 */
[C---:B------:R-:W-:Y:S01]  /*86d0*/  FFMA R5, R35.reuse, R34, R5 ;  /* 0x0000002223057223 */ /* 0x040fe20000000005 */
[----:B------:R-:W-:Y:S01]  /*86e0*/  FFMA R6, R35, R21, R6 ;  /* 0x0000001523067223 */ /* 0x000fe20000000006 */
[----:B------:R-:W-:Y:S01]  /*86f0*/  LEA R91, R85, R90, 0x1 ;  /* 0x0000005a555b7211 */ /* 0x000fe200078e08ff */
[C---:B------:R-:W-:Y:S01]  /*8700*/  FMUL R7, R33.reuse, R7 ;  /* 0x0000000721077220 */ /* 0x040fe20000400000 */
[----:B------:R-:W-:Y:S01]  /*8710*/  FMUL R8, R33, R8 ;  /* 0x0000000821087220 */ /* 0x000fe20000400000 */
[----:B------:R-:W-:Y:S01]  /*8720*/  F2FP.BF16.F32.PACK_AB R64, R5, R4 ;  /* 0x000000040540723e */ /* 0x000fe200000010ff */
[----:B------:R-:W-:Y:S01]  /*8730*/  FMUL R9, R33, R9 ;  /* 0x0000000921097220 */ /* 0x000fe20000400000 */
[C---:B------:R-:W-:Y:S01]  /*8740*/  FFMA R7, R35.reuse, R36, R7 ;  /* 0x0000002423077223 */ /* 0x040fe20000000007 */
[----:B------:R-:W-:Y:S01]  /*8750*/  FFMA R8, R35, R37, R8 ;  /* 0x0000002523087223 */ /* 0x000fe20000000008 */
[----:B------:R-:W-:Y:S01]  /*8760*/  FMUL R10, R33, R10 ;  /* 0x0000000a210a7220 */ /* 0x000fe20000400000 */
[----:B------:R-:W-:Y:S01]  /*8770*/  FFMA R9, R35, R38, R9 ;  /* 0x0000002623097223 */ /* 0x000fe20000000009 */
[C---:B------:R-:W-:Y:S01]  /*8780*/  FMUL R11, R33.reuse, R11 ;  /* 0x0000000b210b7220 */ /* 0x040fe20000400000 */
[C---:B------:R-:W-:Y:S01]  /*8790*/  FMUL R0, R33.reuse, R12 ;  /* 0x0000000c21007220 */ /* 0x040fe20000400000 */
[----:B------:R-:W-:Y:S01]  /*87a0*/  FMUL R2, R33, R13 ;  /* 0x0000000d21027220 */ /* 0x000fe20000400000 */
[----:B------:R-:W-:Y:S01]  /*87b0*/  FFMA R10, R35, R39, R10 ;  /* 0x00000027230a7223 */ /* 0x000fe2000000000a */
        /* <DEDUP_REMOVED lines=8> */
[----:B------:R-:W-:Y:S01]  /*8840*/  LOP3.LUT R48, R51, 0xffff0000, RZ, 0xc0, !PT ;  /* 0xffff000033307812 */ /* 0x000fe200078ec0ff */
[----:B------:R-:W-:Y:S01]  /*8850*/  FMUL R14, R33, R18 ;  /* 0x00000012210e7220 */ /* 0x000fe20000400000 */
[----:B------:R-:W-:Y:S01]  /*8860*/  FFMA R15, R35, R44, R15 ;  /* 0x0000002c230f7223 */ /* 0x000fe2000000000f */
[----:B------:R-:W-:Y:S01]  /*8870*/  FMUL R19, R33, R19 ;  /* 0x0000001321137220 */ /* 0x000fe20000400000 */
[C---:B------:R-:W-:Y:S01]  /*8880*/  FFMA R12, R35.reuse, R45, R12 ;  /* 0x0000002d230c7223 */ /* 0x040fe2000000000c */
[C---:B------:R-:W-:Y:S01]  /*8890*/  FFMA R13, R35.reuse, R46, R13 ;  /* 0x0000002e230d7223 */ /* 0x040fe2000000000d */
[C---:B------:R-:W-:Y:S01]  /*88a0*/  FFMA R14, R35.reuse, R47, R14 ;  /* 0x0000002f230e7223 */ /* 0x040fe2000000000e */
[----:B------:R-:W-:Y:S01]  /*88b0*/  FFMA R19, R35, R48, R19 ;  /* 0x0000003023137223 */ /* 0x000fe20000000013 */
[----:B------:R-:W-:Y:S02]  /*88c0*/  F2FP.BF16.F32.PACK_AB R65, R7, R6 ;  /* 0x000000060741723e */ /* 0x000fe400000010ff */
[----:B------:R-:W-:Y:S02]  /*88d0*/  F2FP.BF16.F32.PACK_AB R66, R9, R8 ;  /* 0x000000080942723e */ /* 0x000fe400000010ff */
[----:B------:R-:W-:Y:S02]  /*88e0*/  F2FP.BF16.F32.PACK_AB R67, R11, R10 ;  /* 0x0000000a0b43723e */ /* 0x000fe400000010ff */
[----:B------:R-:W-:Y:S02]  /*88f0*/  F2FP.BF16.F32.PACK_AB R76, R2, R0 ;  /* 0x00000000024c723e */ /* 0x000fe400000010ff */
[----:B------:R-:W-:Y:S01]  /*8900*/  F2FP.BF16.F32.PACK_AB R77, R15, R3 ;  /* 0x000000030f4d723e */ /* 0x000fe200000010ff */
[----:B------:R1:W-:Y:S01]  /*8910*/  STSM.16.M88.4 [R90+0x600], R64 ;  /* 0x000600405a007844 */ /* 0x0003e20000000200 */
[----:B------:R-:W-:Y:S02]  /*8920*/  F2FP.BF16.F32.PACK_AB R78, R13, R12 ;  /* 0x0000000c0d4e723e */ /* 0x000fe400000010ff */
[----:B------:R-:W-:Y:S05]  /*8930*/  F2FP.BF16.F32.PACK_AB R79, R19, R14 ;  /* 0x0000000e134f723e */ /* 0x000fea00000010ff */
[----:B------:R1:W-:Y:S01]  /*8940*/  STSM.16.M88.4 [R91+0x600], R76 ;  /* 0x0006004c5b007844 */ /* 0x0003e20000000200 */
[----:B------:R-:W-:Y:S01]  /*8950*/  @!PT LDS RZ, [RZ] ;  /* 0x00000000fffff984 */ /* 0x000fe20000000800 */
[----:B------:R-:W-:Y:S01]  /*8960*/  @!PT LDS RZ, [RZ] ;  /* 0x00000000fffff984 */ /* 0x000fe20000000800 */
[----:B------:R-:W-:Y:S01]  /*8970*/  @!PT LDS RZ, [RZ] ;  /* 0x00000000fffff984 */ /* 0x000fe20000000800 */
[----:B------:R-:W-:Y:S01]  /*8980*/  @!PT LDS RZ, [RZ] ;  /* 0x00000000fffff984 */ /* 0x000fe20000000800 */
[----:B------:R2:W-:Y:S07]  /*8990*/  MEMBAR.ALL.CTA ;  /* 0x0000000000007992 */ /* 0x0005ee0000008000 */
[----:B--2---:R-:W2:Y:S02]  /*89a0*/  FENCE.VIEW.ASYNC.S ;  /* 0x00000000000073c6 */ /* 0x004ea40000000000 */
[----:B--2---:R-:W-:Y:S06]  /*89b0*/  BAR.SYNC.DEFER_BLOCKING 0x1, 0x80 ;  /* 0x0042000000007b1d */ /* 0x004fec0000010000 */
[----:B------:R-:W-:Y:S05]  /*89c0*/  @P0 BRA `(.L_x_162) ;  /* 0x00000000002c0947 */ /* 0x000fea0003800000 */
[----:B------:R-:W-:Y:S01]  /*89d0*/  ULEA UR9, UR44, UR42, 0xc ;  /* 0x0000002a2c097291 */ /* 0x000fe2000f8e60ff */
[----:B------:R-:W-:Y:S01]  /*89e0*/  R2UR UR11, R63 ;  /* 0x000000003f0b72ca */ /* 0x000fe200000e0000 */
[----:B------:R-:W-:Y:S01]  /*89f0*/  UIADD3 UR12, UP0, UPT, UR48, 0x680, URZ ;  /* 0x00000680300c7890 */ /* 0x000fe2000ff1e0ff */
[----:B------:R-:W-:Y:S01]  /*8a00*/  R2UR UR10, R69 ;  /* 0x00000000450a72ca */ /* 0x000fe200000e0000 */
[----:B------:R-:W-:Y:S02]  /*8a10*/  UIADD3 UR4, UPT, UPT, UR9, 0x600, URZ ;  /* 0x0000060009047890 */ /* 0x000fe4000fffe0ff */
[----:B------:R-:W-:Y:S01]  /*8a20*/  UIADD3.X UR13, UPT, UPT, URZ, UR49, URZ, UP0, !UPT ;  /* 0x00000031ff0d7290 */ /* 0x000fe200087fe4ff */
[----:B------:R-:W-:Y:S07]  /*8a30*/  UMOV UR7, UR36 ;  /* 0x0000002400077c82 */ /* 0x000fee0008000000 */
[----:B------:R-:W-:Y:S02]  /*8a40*/  USHF.L.U32 UR5, UR11, 0x5, URZ ;  /* 0x000000050b057899 */ /* 0x000fe400080006ff */
[----:B------:R-:W-:Y:S09]  /*8a50*/  USHF.L.U32 UR6, UR10, 0x6, URZ ;  /* 0x000000060a067899 */ /* 0x000ff200080006ff */
[----:B------:R2:W-:Y:S02]  /*8a60*/  UTMASTG.3D [UR4], [UR12] ;  /* 0x000000040c0073b5 */ /* 0x0005e40008010000 */
[----:B--2---:R0:W-:Y:S02]  /*8a70*/  UTMACMDFLUSH ;  /* 0x00000000000079b7 */ /* 0x0041e40000000000 */
.L_x_162:
[----:B------:R-:W-:Y:S05]  /*8a80*/  BSYNC.RECONVERGENT B0 ;  /* 0x0000000000007941 */ /* 0x000fea0003800200 */
.L_x_161:
[----:B------:R-:W-:Y:S04]  /*8a90*/  BSSY.RECONVERGENT B0, `(.L_x_163) ;  /* 0x0000003000007945 */ /* 0x000fe80003800200 */
[----:B------:R-:W-:Y:S05]  /*8aa0*/  @P0 BRA `(.L_x_164) ;  /* 0x0000000000040947 */ /* 0x000fea0003800000 */
[----:B------:R-:W-:Y:S04]  /*8ab0*/  DEPBAR.LE SB0, 0x0 ;  /* 0x000080000000791a */ /* 0x000fe80000000000 */
.L_x_164:
[----:B------:R-:W-:Y:S05]  /*8ac0*/  BSYNC.RECONVERGENT B0 ;  /* 0x0000000000007941 */ /* 0x000fea0003800200 */
.L_x_163:
[----:B------:R-:W-:Y:S01]  /*8ad0*/  BAR.SYNC.DEFER_BLOCKING 0x1, 0x80 ;  /* 0x0042000000007b1d */ /* 0x000fe20000010000 */
[----:B------:R-:W-:Y:S01]  /*8ae0*/  UIADD3 UR43, UPT, UPT, UR43, 0x1, URZ ;  /* 0x000000012b2b7890 */ /* 0x000fe2000fffe0ff */
[----:B------:R-:W-:Y:S03]  /*8af0*/  IADD3 R0, PT, PT, R30, 0x1, RZ ;  /* 0x000000011e007810 */ /* 0x000fe60007ffe0ff */
[----:B------:R-:W-:Y:S09]  /*8b00*/  UISETP.NE.AND UP0, UPT, UR43, URZ, UPT ;  /* 0x000000ff2b00728c */ /* 0x000ff2000bf05270 */
[----:B------:R-:W-:Y:S05]  /*8b10*/  BRA.U !UP0, `(.L_x_165) ;  /* 0x0000000108287547 */ /* 0x000fea000b800000 */
[----:B------:R-:W-:Y:S01]  /*8b20*/  ISETP.NE.AND P0, PT, R89, RZ, PT ;  /* 0x000000ff5900720c */ /* 0x000fe20003f05270 */
[----:B------:R-:W-:Y:S11]  /*8b30*/  IMAD.U32 R2, RZ, RZ, UR37 ;  /* 0x00000025ff027e24 */ /* 0x000ff6000f8e00ff */
[----:B------:R-:W-:Y:S01]  /*8b40*/  @!UPT UIADD3 URZ, UPT, UPT, URZ, URZ, URZ ;  /* 0x000000fffffff290 */ /* 0x000fe2000fffe0ff */
[C---:B------:R-:W-:Y:S01]  /*8b50*/  @P0 LEA R3, R81.reuse, UR42, 0x3 ;  /* 0x0000002a51030c11 */ /* 0x040fe2000f8e18ff */
[----:B------:R-:W-:Y:S04]  /*8b60*/  VIADD R81, R81, 0x1 ;  /* 0x0000000151517836 */ /* 0x000fe80000000000 */
[----:B------:R-:W-:Y:S05]  /*8b70*/  @P0 VIADD R3, R3, 0x490 ;  /* 0x0000049003030836 */ /* 0x000fea0000000000 */
[----:B------:R-:W-:Y:S04]  /*8b80*/  @P0 PRMT R2, R2, 0x654, R3 ;  /* 0x0000065402020816 */ /* 0x000fe80000000003 */
[----:B------:R2:W-:Y:S01]  /*8b90*/  @P0 SYNCS.ARRIVE.TRANS64.RED.A1T0 RZ, [R2+URZ], RZ ;  /* 0x000000ff02ff09a7 */ /* 0x0005e200081004ff */
[C---:B------:R-:W-:Y:S04]  /*8ba0*/  ISETP.NE.AND P0, PT, R81.reuse, 0x2, PT ;  /* 0x000000025100780c */ /* 0x040fe80003f05270 */
[----:B------:R-:W-:Y:S09]  /*8bb0*/  SEL R81, R81, RZ, P0 ;  /* 0x000000ff51517207 */ /* 0x000ff20000000000 */
.L_x_165:
[----:B------:R-:W-:Y:S01]  /*8bc0*/  ISETP.NE.AND P2, PT, R87, RZ, PT ;  /* 0x000000ff5700720c */ /* 0x000fe20003f45270 */
[----:B------:R-:W-:Y:S01]  /*8bd0*/  UISETP.NE.AND UP0, UPT, UR8, 0x2, UPT ;  /* 0x000000020800788c */ /* 0x000fe2000bf05270 */
[----:B------:R-:W-:Y:S01]  /*8be0*/  ISETP.NE.AND P0, PT, R88, 0x2, PT ;  /* 0x000000025800780c */ /* 0x000fe20003f05270 */
[----:B------:R-:W-:Y:S01]  /*8bf0*/  IMAD.IADD R63, R29, 0x1, R62 ;  /* 0x000000011d3f7824 */ /* 0x000fe200078e023e */
[----:B------:R-:W-:Y:S01]  /*8c00*/  ISETP.NE.AND P1, PT, R0, 0x4, PT ;  /* 0x000000040000780c */ /* 0x000fe20003f25270 */
[----:B------:R-:W-:Y:S01]  /*8c10*/  USEL UR4, URZ, 0x1, UP0 ;  /* 0x00000001ff047887 */ /* 0x000fe20008000000 */
[----:B------:R-:W-:Y:S01]  /*8c20*/  SEL R3, RZ, 0x1, P0 ;  /* 0x00000001ff037807 */ /* 0x000fe20000000000 */
[----:B------:R-:W-:Y:S01]  /*8c30*/  USEL UR44, UR8, URZ, UP0 ;  /* 0x000000ff082c7287 */ /* 0x000fe20008000000 */
[----:B--2---:R-:W-:Y:S01]  /*8c40*/  SEL R2, RZ, 0x1, P1 ;  /* 0x00000001ff027807 */ /* 0x004fe20000800000 */
[----:B------:R-:W-:Y:S01]  /*8c50*/  IMAD.IADD R69, R31, 0x1, R68 ;  /* 0x000000011f457824 */ /* 0x000fe200078e0244 */
[----:B------:R-:W-:Y:S02]  /*8c60*/  LOP3.LUT R82, R82, R3, RZ, 0x3c, !PT ;  /* 0x0000000352527212 */ /* 0x000fe400078e3cff */
[----:B------:R-:W-:Y:S02]  /*8c70*/  LOP3.LUT R84, R84, UR4, RZ, 0x3c, !PT ;  /* 0x0000000454547c12 */ /* 0x000fe4000f8e3cff */
[----:B------:R-:W-:Y:S02]  /*8c80*/  @P2 R2UR UR36, R80 ;  /* 0x00000000502422ca */ /* 0x000fe400000e0000 */
[----:B------:R-:W-:Y:S02]  /*8c90*/  LOP3.LUT R83, R83, R2, RZ, 0x3c, !PT ;  /* 0x0000000253537212 */ /* 0x000fe400078e3cff */
[----:B------:R-:W-:Y:S02]  /*8ca0*/  SEL R88, R88, RZ, P0 ;  /* 0x000000ff58587207 */ /* 0x000fe40000000000 */
[----:B------:R-:W-:Y:S01]  /*8cb0*/  SEL R30, R0, RZ, P1 ;  /* 0x000000ff001e7207 */ /* 0x000fe20000800000 */
[----:B------:R-:W-:Y:S08]  /*8cc0*/  @P2 BRA `(.L_x_166) ;  /* 0xffffffe800682947 */ /* 0x000ff0000383ffff */
[----:B------:R-:W-:-:S09]  /*8cd0*/  UISETP.NE.AND UP0, UPT, UR46, URZ, UPT ;  /* 0x000000ff2e00728c */ /* 0x000fd2000bf05270 */
[----:B------:R-:W-:Y:S05]  /*8ce0*/  BRA.U !UP0, `(.L_x_167) ;  /* 0x0000000108487547 */ /* 0x000fea000b800000 */
[----:B------:R-:W2:Y:S02]  /*8cf0*/  LDCU.64 UR4, c[0x0][0x890] ;  /* 0x00011200ff0477ac */ /* 0x000ea40008000a00 */
[----:B--2---:R-:W-:-:S04]  /*8d00*/  UISETP.NE.U32.AND UP0, UPT, UR4, URZ, UPT ;  /* 0x000000ff0400728c */ /* 0x004fc8000bf05070 */
[----:B------:R-:W-:-:S09]  /*8d10*/  UISETP.NE.AND.EX UP0, UPT, UR5, URZ, UPT, UP0 ;  /* 0x000000ff0500728c */ /* 0x000fd2000bf05300 */
[----:B------:R-:W-:Y:S05]  /*8d20*/  BRA.U UP0, `(.L_x_168) ;  /* 0x00000001000c7547 */ /* 0x000fea000b800000 */
[----:B------:R-:W-:-:S13]  /*8d30*/  FSETP.NEU.AND P0, PT, R35, RZ, PT ;  /* 0x000000ff2300720b */ /* 0x000fda0003f0d000 */
[----:B------:R-:W-:Y:S05]  /*8d40*/  @!P0 EXIT ;  /* 0x000000000000894d */ /* 0x000fea0003800000 */
[----:B------:R-:W-:Y:S05]  /*8d50*/  BRA `(.L_x_167) ;  /* 0x00000000002c7947 */ /* 0x000fea0003800000 */
.L_x_168:
[----:B------:R-:W-:Y:S01]  /*8d60*/  LOP3.LUT P0, RZ, R70, 0xff, RZ, 0xc0, !PT ;  /* 0x000000ff46ff7812 */ /* 0x000fe2000780c0ff */
[----:B------:R-:W-:-:S12]  /*8d70*/  BSSY.RECONVERGENT B0, `(.L_x_167) ;  /* 0x0000009000007945 */ /* 0x000fd80003800200 */
[----:B------:R-:W-:Y:S05]  /*8d80*/  @P0 BRA `(.L_x_169) ;  /* 0x0000000000140947 */ /* 0x000fea0003800000 */
[----:B------:R-:W2:Y:S02]  /*8d90*/  LDCU.64 UR4, c[0x0][0x888] ;  /* 0x00011100ff0477ac */ /* 0x000ea40008000a00 */
[----:B--2---:R-:W-:-:S04]  /*8da0*/  ISETP.NE.U32.AND P0, PT, RZ, UR4, PT ;  /* 0x00000004ff007c0c */ /* 0x004fc8000bf05070 */
[----:B------:R-:W-:-:S13]  /*8db0*/  ISETP.NE.AND.EX P0, PT, RZ, UR5, PT, P0 ;  /* 0x00000005ff007c0c */ /* 0x000fda000bf05300 */
[----:B------:R-:W-:Y:S05]  /*8dc0*/  @!P0 EXIT ;  /* 0x000000000000894d */ /* 0x000fea0003800000 */
[----:B------:R-:W-:Y:S05]  /*8dd0*/  BRA `(.L_x_170) ;  /* 0x0000000000087947 */ /* 0x000fea0003800000 */
.L_x_169:
[----:B------:R-:W-:-:S13]  /*8de0*/  FSETP.NEU.AND P0, PT, R35, RZ, PT ;  /* 0x000000ff2300720b */ /* 0x000fda0003f0d000 */
[----:B------:R-:W-:Y:S05]  /*8df0*/  @!P0 EXIT ;  /* 0x000000000000894d */ /* 0x000fea0003800000 */
.L_x_170:
[----:B------:R-:W-:Y:S05]  /*8e00*/  BSYNC.RECONVERGENT B0 ;  /* 0x0000000000007941 */ /* 0x000fea0003800200 */
.L_x_167:
[----:B------:R-:W-:-:S04]  /*8e10*/  DEPBAR.LE SB0, 0x0 ;  /* 0x000080000000791a */ /* 0x000fc80000000000 */
[----:B------:R-:W-:Y:S05]  /*8e20*/  EXIT ;  /* 0x000000000000794d */ /* 0x000fea0003800000 */
.L_x_20:
[----:B--2---:R2:W1:Y:S02]  /*8e30*/  SYNCS.PHASECHK.TRANS64.TRYWAIT P0, [R3+URZ+0x520], R2 ;  /* 0x00052002030075a7 */ /* 0x00446400080011ff */
[----:B-1----:R-:W-:Y:S05]  /*8e40*/  @!P0 NANOSLEEP.SYNCS 0x989680 ;  /* 0x009896800000895d */ /* 0x002fea0003900000 */
[----:B------:R-:W1:Y:S02]  /*8e50*/  @!P0 SYNCS.PHASECHK.TRANS64 P0, [R3+URZ+0x520], R2 ;  /* 0x00052002030085a7 */ /* 0x000e6400080010ff */
[----:B-1----:R-:W-:Y:S05]  /*8e60*/  @!P0 BRA `(.L_x_20) ;  /* 0xfffffffc00f08947 */ /* 0x002fea000383ffff */
[----:B------:R-:W-:Y:S05]  /*8e70*/  BRA `(.L_x_171) ;  /* 0xffffff8c00f87947 */ /* 0x000fea000383ffff */
.L_x_23:
[----:B-1----:R-:W-:-:S07]  /*8e80*/  MOV R2, UR33 ;  /* 0x0000002100027c02 */ /* 0x002fce0008000f00 */
.L_x_172:
[----:B-1----:R1:W2:Y:S02]  /*8e90*/  SYNCS.PHASECHK.TRANS64.TRYWAIT P0, [R2+URZ+0x240], R5 ;  /* 0x00024005020075a7 */ /* 0x0022a400080011ff */
[----:B--2---:R-:W-:Y:S05]  /*8ea0*/  @!P0 NANOSLEEP.SYNCS 0x989680 ;  /* 0x009896800000895d */ /* 0x004fea0003900000 */
[----:B------:R-:W2:Y:S02]  /*8eb0*/  @!P0 SYNCS.PHASECHK.TRANS64 P0, [R2+URZ+0x240], R5 ;  /* 0x00024005020085a7 */ /* 0x000ea400080010ff */
[----:B--2---:R-:W-:Y:S05]  /*8ec0*/  @!P0 BRA `(.L_x_172) ;  /* 0xfffffffc00f08947 */ /* 0x004fea000383ffff */
[----:B------:R-:W-:Y:S05]  /*8ed0*/  BRA `(.L_x_22) ;  /* 0xffffff9000487947 */ /* 0x000fea000383ffff */
.L_x_29:
[----:B-1----:R-:W-:-:S07]  /*8ee0*/  MOV R2, UR17 ;  /* 0x0000001100027c02 */ /* 0x002fce0008000f00 */
.L_x_173:
[----:B-1----:R1:W2:Y:S02]  /*8ef0*/  SYNCS.PHASECHK.TRANS64.TRYWAIT P0, [R2+URZ+0x240], R5 ;  /* 0x00024005020075a7 */ /* 0x0022a400080011ff */
[----:B--2---:R-:W-:Y:S05]  /*8f00*/  @!P0 NANOSLEEP.SYNCS 0x989680 ;  /* 0x009896800000895d */ /* 0x004fea0003900000 */
[----:B------:R-:W2:Y:S02]  /*8f10*/  @!P0 SYNCS.PHASECHK.TRANS64 P0, [R2+URZ+0x240], R5 ;  /* 0x00024005020085a7 */ /* 0x000ea400080010ff */
[----:B--2---:R-:W-:Y:S05]  /*8f20*/  @!P0 BRA `(.L_x_173) ;  /* 0xfffffffc00f08947 */ /* 0x004fea000383ffff */
[----:B------:R-:W-:Y:S05]  /*8f30*/  BRA `(.L_x_28) ;  /* 0xffffff9000f07947 */ /* 0x000fea000383ffff */
.L_x_33:
[----:B-1----:R1:W2:Y:S02]  /*8f40*/  SYNCS.PHASECHK.TRANS64.TRYWAIT P0, [R2+URZ+0x4b0], R3 ;  /* 0x0004b003020075a7 */ /* 0x0022a400080011ff */
[----:B--2---:R-:W-:Y:S05]  /*8f50*/  @!P0 NANOSLEEP.SYNCS 0x989680 ;  /* 0x009896800000895d */ /* 0x004fea0003900000 */
[----:B------:R-:W2:Y:S02]  /*8f60*/  @!P0 SYNCS.PHASECHK.TRANS64 P0, [R2+URZ+0x4b0], R3 ;  /* 0x0004b003020085a7 */ /* 0x000ea400080010ff */
[----:B--2---:R-:W-:Y:S05]  /*8f70*/  @!P0 BRA `(.L_x_33) ;  /* 0xfffffffc00f08947 */ /* 0x004fea000383ffff */
[----:B------:R-:W-:Y:S05]  /*8f80*/  BRA `(.L_x_174) ;  /* 0xffffff9400807947 */ /* 0x000fea000383ffff */
.L_x_37:
[----:B----4-:R-:W-:-:S07]  /*8f90*/  MOV R0, UR5 ;  /* 0x0000000500007c02 */ /* 0x010fce0008000f00 */
.L_x_175:
[----:B-1----:R1:W2:Y:S02]  /*8fa0*/  SYNCS.PHASECHK.TRANS64.TRYWAIT P0, [R0+URZ], R3 ;  /* 0x00000003000075a7 */ /* 0x0022a400080011ff */
[----:B--2---:R-:W-:Y:S05]  /*8fb0*/  @!P0 NANOSLEEP.SYNCS 0x989680 ;  /* 0x009896800000895d */ /* 0x004fea0003900000 */
[----:B------:R-:W2:Y:S02]  /*8fc0*/  @!P0 SYNCS.PHASECHK.TRANS64 P0, [R0+URZ], R3 ;  /* 0x00000003000085a7 */ /* 0x000ea400080010ff */
[----:B--2---:R-:W-:Y:S05]  /*8fd0*/  @!P0 BRA `(.L_x_175) ;  /* 0xfffffffc00f08947 */ /* 0x004fea000383ffff */
[----:B------:R-:W-:Y:S05]  /*8fe0*/  BRA `(.L_x_176) ;  /* 0xffffff9800f07947 */ /* 0x000fea000383ffff */
.L_x_38:
[----:B----4-:R-:W-:-:S07]  /*8ff0*/  MOV R0, UR5 ;  /* 0x0000000500007c02 */ /* 0x010fce0008000f00 */
.L_x_177:
[----:B-1----:R1:W2:Y:S02]  /*9000*/  SYNCS.PHASECHK.TRANS64.TRYWAIT P0, [R0+URZ], R3 ;  /* 0x00000003000075a7 */ /* 0x0022a400080011ff */
[----:B--2---:R-:W-:Y:S05]  /*9010*/  @!P0 NANOSLEEP.SYNCS 0x989680 ;  /* 0x009896800000895d */ /* 0x004fea0003900000 */
[----:B------:R-:W2:Y:S02]  /*9020*/  @!P0 SYNCS.PHASECHK.TRANS64 P0, [R0+URZ], R3 ;  /* 0x00000003000085a7 */ /* 0x000ea400080010ff */
[----:B--2---:R-:W-:Y:S05]  /*9030*/  @!P0 BRA `(.L_x_177) ;  /* 0xfffffffc00f08947 */ /* 0x004fea000383ffff */
[----:B------:R-:W-:Y:S05]  /*9040*/  BRA `(.L_x_178) ;  /* 0xffffff9800fc7947 */ /* 0x000fea000383ffff */
.L_x_39:
[----:B----4-:R-:W-:-:S07]  /*9050*/  MOV R0, UR5 ;  /* 0x0000000500007c02 */ /* 0x010fce0008000f00 */
.L_x_179:
[----:B-1----:R1:W2:Y:S02]  /*9060*/  SYNCS.PHASECHK.TRANS64.TRYWAIT P0, [R0+URZ], R3 ;  /* 0x00000003000075a7 */ /* 0x0022a400080011ff */
[----:B--2---:R-:W-:Y:S05]  /*9070*/  @!P0 NANOSLEEP.SYNCS 0x989680 ;  /* 0x009896800000895d */ /* 0x004fea0003900000 */
[----:B------:R-:W2:Y:S02]  /*9080*/  @!P0 SYNCS.PHASECHK.TRANS64 P0, [R0+URZ], R3 ;  /* 0x00000003000085a7 */ /* 0x000ea400080010ff */
[----:B--2---:R-:W-:Y:S05]  /*9090*/  @!P0 BRA `(.L_x_179) ;  /* 0xfffffffc00f08947 */ /* 0x004fea000383ffff */
[----:B------:R-:W-:Y:S05]  /*90a0*/  BRA `(.L_x_180) ;  /* 0xffffff9c00087947 */ /* 0x000fea000383ffff */
.L_x_40:
[----:B----4-:R-:W-:-:S07]  /*90b0*/  MOV R0, UR5 ;  /* 0x0000000500007c02 */ /* 0x010fce0008000f00 */
.L_x_181:
[----:B-1----:R1:W2:Y:S02]  /*90c0*/  SYNCS.PHASECHK.TRANS64.TRYWAIT P0, [R0+URZ], R3 ;  /* 0x00000003000075a7 */ /* 0x0022a400080011ff */
[----:B--2---:R-:W-:Y:S05]  /*90d0*/  @!P0 NANOSLEEP.SYNCS 0x989680 ;  /* 0x009896800000895d */ /* 0x004fea0003900000 */
[----:B------:R-:W2:Y:S02]  /*90e0*/  @!P0 SYNCS.PHASECHK.TRANS64 P0, [R0+URZ], R3 ;  /* 0x00000003000085a7 */ /* 0x000ea400080010ff */
[----:B--2---:R-:W-:Y:S05]  /*90f0*/  @!P0 BRA `(.L_x_181) ;  /* 0xfffffffc00f08947 */ /* 0x004fea000383ffff */
[----:B------:R-:W-:Y:S05]  /*9100*/  BRA `(.L_x_182) ;  /* 0xffffff9c00147947 */ /* 0x000fea000383ffff */
.L_x_41:
[----:B----4-:R-:W-:-:S07]  /*9110*/  MOV R0, UR5 ;  /* 0x0000000500007c02 */ /* 0x010fce0008000f00 */
.L_x_183:
[----:B-1----:R1:W2:Y:S02]  /*9120*/  SYNCS.PHASECHK.TRANS64.TRYWAIT P0, [R0+URZ], R3 ;  /* 0x00000003000075a7 */ /* 0x0022a400080011ff */
[----:B--2---:R-:W-:Y:S05]  /*9130*/  @!P0 NANOSLEEP.SYNCS 0x989680 ;  /* 0x009896800000895d */ /* 0x004fea0003900000 */
[----:B------:R-:W2:Y:S02]  /*9140*/  @!P0 SYNCS.PHASECHK.TRANS64 P0, [R0+URZ], R3 ;  /* 0x00000003000085a7 */ /* 0x000ea400080010ff */
[----:B--2---:R-:W-:Y:S05]  /*9150*/  @!P0 BRA `(.L_x_183) ;  /* 0xfffffffc00f08947 */ /* 0x004fea000383ffff */
[----:B------:R-:W-:Y:S05]  /*9160*/  BRA `(.L_x_184) ;  /* 0xffffff9c00207947 */ /* 0x000fea000383ffff */
.L_x_42:
[----:B----4-:R-:W-:-:S07]  /*9170*/  MOV R0, UR5 ;  /* 0x0000000500007c02 */ /* 0x010fce0008000f00 */
.L_x_185:
[----:B-1----:R1:W2:Y:S02]  /*9180*/  SYNCS.PHASECHK.TRANS64.TRYWAIT P0, [R0+URZ], R3 ;  /* 0x00000003000075a7 */ /* 0x0022a400080011ff */
[----:B--2---:R-:W-:Y:S05]  /*9190*/  @!P0 NANOSLEEP.SYNCS 0x989680 ;  /* 0x009896800000895d */ /* 0x004fea0003900000 */
[----:B------:R-:W2:Y:S02]  /*91a0*/  @!P0 SYNCS.PHASECHK.TRANS64 P0, [R0+URZ], R3 ;  /* 0x00000003000085a7 */ /* 0x000ea400080010ff */
[----:B--2---:R-:W-:Y:S05]  /*91b0*/  @!P0 BRA `(.L_x_185) ;  /* 0xfffffffc00f08947 */ /* 0x004fea000383ffff */
[----:B------:R-:W-:Y:S05]  /*91c0*/  BRA `(.L_x_186) ;  /* 0xffffff9c002c7947 */ /* 0x000fea000383ffff */
.L_x_43:
[----:B----4-:R-:W-:-:S07]  /*91d0*/  MOV R0, UR5 ;  /* 0x0000000500007c02 */ /* 0x010fce0008000f00 */
.L_x_187:
[----:B-1----:R1:W2:Y:S02]  /*91e0*/  SYNCS.PHASECHK.TRANS64.TRYWAIT P0, [R0+URZ], R3 ;  /* 0x00000003000075a7 */ /* 0x0022a400080011ff */
[----:B--2---:R-:W-:Y:S05]  /*91f0*/  @!P0 NANOSLEEP.SYNCS 0x989680 ;  /* 0x009896800000895d */ /* 0x004fea0003900000 */
[----:B------:R-:W2:Y:S02]  /*9200*/  @!P0 SYNCS.PHASECHK.TRANS64 P0, [R0+URZ], R3 ;  /* 0x00000003000085a7 */ /* 0x000ea400080010ff */
[----:B--2---:R-:W-:Y:S05]  /*9210*/  @!P0 BRA `(.L_x_187) ;  /* 0xfffffffc00f08947 */ /* 0x004fea000383ffff */
[----:B------:R-:W-:Y:S05]  /*9220*/  BRA `(.L_x_188) ;  /* 0xffffff9c00387947 */ /* 0x000fea000383ffff */
.L_x_44:
[----:B----4-:R-:W-:-:S07]  /*9230*/  MOV R0, UR5 ;  /* 0x0000000500007c02 */ /* 0x010fce0008000f00 */
.L_x_189:
[----:B-1----:R1:W2:Y:S02]  /*9240*/  SYNCS.PHASECHK.TRANS64.TRYWAIT P0, [R0+URZ], R3 ;  /* 0x00000003000075a7 */ /* 0x0022a400080011ff */
[----:B--2---:R-:W-:Y:S05]  /*9250*/  @!P0 NANOSLEEP.SYNCS 0x989680 ;  /* 0x009896800000895d */ /* 0x004fea0003900000 */
[----:B------:R-:W2:Y:S02]  /*9260*/  @!P0 SYNCS.PHASECHK.TRANS64 P0, [R0+URZ], R3 ;  /* 0x00000003000085a7 */ /* 0x000ea400080010ff */
[----:B--2---:R-:W-:Y:S05]  /*9270*/  @!P0 BRA `(.L_x_189) ;  /* 0xfffffffc00f08947 */ /* 0x004fea000383ffff */
[----:B------:R-:W-:Y:S05]  /*9280*/  BRA `(.L_x_190) ;  /* 0xffffff9c00447947 */ /* 0x000fea000383ffff */
.L_x_45:
[----:B----4-:R-:W-:-:S07]  /*9290*/  MOV R0, UR5 ;  /* 0x0000000500007c02 */ /* 0x010fce0008000f00 */
.L_x_191:
[----:B-1----:R1:W2:Y:S02]  /*92a0*/  SYNCS.PHASECHK.TRANS64.TRYWAIT P0, [R0+URZ], R3 ;  /* 0x00000003000075a7 */ /* 0x0022a400080011ff */
[----:B--2---:R-:W-:Y:S05]  /*92b0*/  @!P0 NANOSLEEP.SYNCS 0x989680 ;  /* 0x009896800000895d */ /* 0x004fea0003900000 */
[----:B------:R-:W2:Y:S02]  /*92c0*/  @!P0 SYNCS.PHASECHK.TRANS64 P0, [R0+URZ], R3 ;  /* 0x00000003000085a7 */ /* 0x000ea400080010ff */
[----:B--2---:R-:W-:Y:S05]  /*92d0*/  @!P0 BRA `(.L_x_191) ;  /* 0xfffffffc00f08947 */ /* 0x004fea000383ffff */
[----:B------:R-:W-:Y:S05]  /*92e0*/  BRA `(.L_x_192) ;  /* 0xffffff9c00507947 */ /* 0x000fea000383ffff */
.L_x_46:
[----:B----4-:R-:W-:-:S07]  /*92f0*/  MOV R0, UR5 ;  /* 0x0000000500007c02 */ /* 0x010fce0008000f00 */
.L_x_193:
[----:B-1----:R1:W2:Y:S02]  /*9300*/  SYNCS.PHASECHK.TRANS64.TRYWAIT P0, [R0+URZ], R3 ;  /* 0x00000003000075a7 */ /* 0x0022a400080011ff */
[----:B--2---:R-:W-:Y:S05]  /*9310*/  @!P0 NANOSLEEP.SYNCS 0x989680 ;  /* 0x009896800000895d */ /* 0x004fea0003900000 */
[----:B------:R-:W2:Y:S02]  /*9320*/  @!P0 SYNCS.PHASECHK.TRANS64 P0, [R0+URZ], R3 ;  /* 0x00000003000085a7 */ /* 0x000ea400080010ff */
[----:B--2---:R-:W-:Y:S05]  /*9330*/  @!P0 BRA `(.L_x_193) ;  /* 0xfffffffc00f08947 */ /* 0x004fea000383ffff */
[----:B------:R-:W-:Y:S05]  /*9340*/  BRA `(.L_x_194) ;  /* 0xffffff9c005c7947 */ /* 0x000fea000383ffff */
.L_x_47:
[----:B----4-:R-:W-:-:S07]  /*9350*/  MOV R0, UR5 ;  /* 0x0000000500007c02 */ /* 0x010fce0008000f00 */
.L_x_195:
[----:B-1----:R1:W2:Y:S02]  /*9360*/  SYNCS.PHASECHK.TRANS64.TRYWAIT P0, [R0+URZ], R3 ;  /* 0x00000003000075a7 */ /* 0x0022a400080011ff */
[----:B--2---:R-:W-:Y:S05]  /*9370*/  @!P0 NANOSLEEP.SYNCS 0x989680 ;  /* 0x009896800000895d */ /* 0x004fea0003900000 */
[----:B------:R-:W2:Y:S02]  /*9380*/  @!P0 SYNCS.PHASECHK.TRANS64 P0, [R0+URZ], R3 ;  /* 0x00000003000085a7 */ /* 0x000ea400080010ff */
[----:B--2---:R-:W-:Y:S05]  /*9390*/  @!P0 BRA `(.L_x_195) ;  /* 0xfffffffc00f08947 */ /* 0x004fea000383ffff */
[----:B------:R-:W-:Y:S05]  /*93a0*/  BRA `(.L_x_196) ;  /* 0xffffff9c00687947 */ /* 0x000fea000383ffff */
.L_x_48:
[----:B----4-:R-:W-:-:S07]  /*93b0*/  MOV R0, UR5 ;  /* 0x0000000500007c02 */ /* 0x010fce0008000f00 */
.L_x_197:
[----:B-1----:R1:W2:Y:S02]  /*93c0*/  SYNCS.PHASECHK.TRANS64.TRYWAIT P0, [R0+URZ], R3 ;  /* 0x00000003000075a7 */ /* 0x0022a400080011ff */
[----:B--2---:R-:W-:Y:S05]  /*93d0*/  @!P0 NANOSLEEP.SYNCS 0x989680 ;  /* 0x009896800000895d */ /* 0x004fea0003900000 */
[----:B------:R-:W2:Y:S02]  /*93e0*/  @!P0 SYNCS.PHASECHK.TRANS64 P0, [R0+URZ], R3 ;  /* 0x00000003000085a7 */ /* 0x000ea400080010ff */
[----:B--2---:R-:W-:Y:S05]  /*93f0*/  @!P0 BRA `(.L_x_197) ;  /* 0xfffffffc00f08947 */ /* 0x004fea000383ffff */
[----:B------:R-:W-:Y:S05]  /*9400*/  BRA `(.L_x_198) ;  /* 0xffffff9c00747947 */ /* 0x000fea000383ffff */
.L_x_49:
[----:B----4-:R-:W-:-:S07]  /*9410*/  MOV R0, UR5 ;  /* 0x0000000500007c02 */ /* 0x010fce0008000f00 */
.L_x_199:
[----:B-1----:R1:W2:Y:S02]  /*9420*/  SYNCS.PHASECHK.TRANS64.TRYWAIT P0, [R0+URZ], R3 ;  /* 0x00000003000075a7 */ /* 0x0022a400080011ff */
[----:B--2---:R-:W-:Y:S05]  /*9430*/  @!P0 NANOSLEEP.SYNCS 0x989680 ;  /* 0x009896800000895d */ /* 0x004fea0003900000 */
[----:B------:R-:W2:Y:S02]  /*9440*/  @!P0 SYNCS.PHASECHK.TRANS64 P0, [R0+URZ], R3 ;  /* 0x00000003000085a7 */ /* 0x000ea400080010ff */
[----:B--2---:R-:W-:Y:S05]  /*9450*/  @!P0 BRA `(.L_x_199) ;  /* 0xfffffffc00f08947 */ /* 0x004fea000383ffff */
[----:B------:R-:W-:Y:S05]  /*9460*/  BRA `(.L_x_200) ;  /* 0xffffff9c00807947 */ /* 0x000fea000383ffff */
.L_x_50:
[----:B----4-:R-:W-:-:S07]  /*9470*/  MOV R0, UR5 ;  /* 0x0000000500007c02 */ /* 0x010fce0008000f00 */
.L_x_201:
[----:B-1----:R1:W2:Y:S02]  /*9480*/  SYNCS.PHASECHK.TRANS64.TRYWAIT P0, [R0+URZ], R3 ;  /* 0x00000003000075a7 */ /* 0x0022a400080011ff */
[----:B--2---:R-:W-:Y:S05]  /*9490*/  @!P0 NANOSLEEP.SYNCS 0x989680 ;  /* 0x009896800000895d */ /* 0x004fea0003900000 */
[----:B------:R-:W2:Y:S02]  /*94a0*/  @!P0 SYNCS.PHASECHK.TRANS64 P0, [R0+URZ], R3 ;  /* 0x00000003000085a7 */ /* 0x000ea400080010ff */
[----:B--2---:R-:W-:Y:S05]  /*94b0*/  @!P0 BRA `(.L_x_201) ;  /* 0xfffffffc00f08947 */ /* 0x004fea000383ffff */
[----:B------:R-:W-:Y:S05]  /*94c0*/  BRA `(.L_x_202) ;  /* 0xffffff9c008c7947 */ /* 0x000fea000383ffff */
.L_x_51:
[----:B----4-:R-:W-:-:S07]  /*94d0*/  MOV R0, UR5 ;  /* 0x0000000500007c02 */ /* 0x010fce0008000f00 */
.L_x_203:
[----:B-1----:R1:W2:Y:S02]  /*94e0*/  SYNCS.PHASECHK.TRANS64.TRYWAIT P0, [R0+URZ], R3 ;  /* 0x00000003000075a7 */ /* 0x0022a400080011ff */
[----:B--2---:R-:W-:Y:S05]  /*94f0*/  @!P0 NANOSLEEP.SYNCS 0x989680 ;  /* 0x009896800000895d */ /* 0x004fea0003900000 */
[----:B------:R-:W2:Y:S02]  /*9500*/  @!P0 SYNCS.PHASECHK.TRANS64 P0, [R0+URZ], R3 ;  /* 0x00000003000085a7 */ /* 0x000ea400080010ff */
[----:B--2---:R-:W-:Y:S05]  /*9510*/  @!P0 BRA `(.L_x_203) ;  /* 0xfffffffc00f08947 */ /* 0x004fea000383ffff */
[----:B------:R-:W-:Y:S05]  /*9520*/  BRA `(.L_x_204) ;  /* 0xffffff9c00987947 */ /* 0x000fea000383ffff */
.L_x_52:
[----:B----4-:R-:W-:-:S07]  /*9530*/  MOV R0, UR5 ;  /* 0x0000000500007c02 */ /* 0x010fce0008000f00 */
.L_x_205:
[----:B-1----:R1:W2:Y:S02]  /*9540*/  SYNCS.PHASECHK.TRANS64.TRYWAIT P0, [R0+URZ], R3 ;  /* 0x00000003000075a7 */ /* 0x0022a400080011ff */
[----:B--2---:R-:W-:Y:S05]  /*9550*/  @!P0 NANOSLEEP.SYNCS 0x989680 ;  /* 0x009896800000895d */ /* 0x004fea0003900000 */
[----:B------:R-:W2:Y:S02]  /*9560*/  @!P0 SYNCS.PHASECHK.TRANS64 P0, [R0+URZ], R3 ;  /* 0x00000003000085a7 */ /* 0x000ea400080010ff */
[----:B--2---:R-:W-:Y:S05]  /*9570*/  @!P0 BRA `(.L_x_205) ;  /* 0xfffffffc00f08947 */ /* 0x004fea000383ffff */
[----:B------:R-:W-:Y:S05]  /*9580*/  BRA `(.L_x_206) ;  /* 0xffffff9c00a47947 */ /* 0x000fea000383ffff */
.L_x_53:
[----:B----4-:R-:W-:-:S07]  /*9590*/  MOV R0, UR5 ;  /* 0x0000000500007c02 */ /* 0x010fce0008000f00 */
.L_x_207:
[----:B-1----:R1:W2:Y:S02]  /*95a0*/  SYNCS.PHASECHK.TRANS64.TRYWAIT P0, [R0+URZ], R3 ;  /* 0x00000003000075a7 */ /* 0x0022a400080011ff */
[----:B--2---:R-:W-:Y:S05]  /*95b0*/  @!P0 NANOSLEEP.SYNCS 0x989680 ;  /* 0x009896800000895d */ /* 0x004fea0003900000 */
[----:B------:R-:W2:Y:S02]  /*95c0*/  @!P0 SYNCS.PHASECHK.TRANS64 P0, [R0+URZ], R3 ;  /* 0x00000003000085a7 */ /* 0x000ea400080010ff */
[----:B--2---:R-:W-:Y:S05]  /*95d0*/  @!P0 BRA `(.L_x_207) ;  /* 0xfffffffc00f08947 */ /* 0x004fea000383ffff */
[----:B------:R-:W-:Y:S05]  /*95e0*/  BRA `(.L_x_208) ;  /* 0xffffff9c00b07947 */ /* 0x000fea000383ffff */
.L_x_54:
[----:B----4-:R-:W-:-:S07]  /*95f0*/  MOV R0, UR5 ;  /* 0x0000000500007c02 */ /* 0x010fce0008000f00 */
.L_x_209:
[----:B-1----:R1:W2:Y:S02]  /*9600*/  SYNCS.PHASECHK.TRANS64.TRYWAIT P0, [R0+URZ], R3 ;  /* 0x00000003000075a7 */ /* 0x0022a400080011ff */
[----:B--2---:R-:W-:Y:S05]  /*9610*/  @!P0 NANOSLEEP.SYNCS 0x989680 ;  /* 0x009896800000895d */ /* 0x004fea0003900000 */
[----:B------:R-:W2:Y:S02]  /*9620*/  @!P0 SYNCS.PHASECHK.TRANS64 P0, [R0+URZ], R3 ;  /* 0x00000003000085a7 */ /* 0x000ea400080010ff */
[----:B--2---:R-:W-:Y:S05]  /*9630*/  @!P0 BRA `(.L_x_209) ;  /* 0xfffffffc00f08947 */ /* 0x004fea000383ffff */
[----:B------:R-:W-:Y:S05]  /*9640*/  BRA `(.L_x_210) ;  /* 0xffffff9c00bc7947 */ /* 0x000fea000383ffff */
.L_x_55:
[----:B----4-:R-:W-:-:S07]  /*9650*/  MOV R0, UR5 ;  /* 0x0000000500007c02 */ /* 0x010fce0008000f00 */
.L_x_211:
[----:B-1----:R1:W2:Y:S02]  /*9660*/  SYNCS.PHASECHK.TRANS64.TRYWAIT P0, [R0+URZ], R3 ;  /* 0x00000003000075a7 */ /* 0x0022a400080011ff */
[----:B--2---:R-:W-:Y:S05]  /*9670*/  @!P0 NANOSLEEP.SYNCS 0x989680 ;  /* 0x009896800000895d */ /* 0x004fea0003900000 */
[----:B------:R-:W2:Y:S02]  /*9680*/  @!P0 SYNCS.PHASECHK.TRANS64 P0, [R0+URZ], R3 ;  /* 0x00000003000085a7 */ /* 0x000ea400080010ff */
[----:B--2---:R-:W-:Y:S05]  /*9690*/  @!P0 BRA `(.L_x_211) ;  /* 0xfffffffc00f08947 */ /* 0x004fea000383ffff */
[----:B------:R-:W-:Y:S05]  /*96a0*/  BRA `(.L_x_212) ;  /* 0xffffff9c00c87947 */ /* 0x000fea000383ffff */
.L_x_56:
[----:B----4-:R-:W-:-:S07]  /*96b0*/  MOV R0, UR5 ;  /* 0x0000000500007c02 */ /* 0x010fce0008000f00 */
.L_x_213:
[----:B-1----:R1:W2:Y:S02]  /*96c0*/  SYNCS.PHASECHK.TRANS64.TRYWAIT P0, [R0+URZ], R3 ;  /* 0x00000003000075a7 */ /* 0x0022a400080011ff */
[----:B--2---:R-:W-:Y:S05]  /*96d0*/  @!P0 NANOSLEEP.SYNCS 0x989680 ;  /* 0x009896800000895d */ /* 0x004fea0003900000 */
[----:B------:R-:W2:Y:S02]  /*96e0*/  @!P0 SYNCS.PHASECHK.TRANS64 P0, [R0+URZ], R3 ;  /* 0x00000003000085a7 */ /* 0x000ea400080010ff */
[----:B--2---:R-:W-:Y:S05]  /*96f0*/  @!P0 BRA `(.L_x_213) ;  /* 0xfffffffc00f08947 */ /* 0x004fea000383ffff */
[----:B------:R-:W-:Y:S05]  /*9700*/  BRA `(.L_x_214) ;  /* 0xffffff9c00d47947 */ /* 0x000fea000383ffff */
.L_x_57:
[----:B----4-:R-:W-:-:S07]  /*9710*/  MOV R0, UR5 ;  /* 0x0000000500007c02 */ /* 0x010fce0008000f00 */
.L_x_215:
[----:B-1----:R1:W2:Y:S02]  /*9720*/  SYNCS.PHASECHK.TRANS64.TRYWAIT P0, [R0+URZ], R3 ;  /* 0x00000003000075a7 */ /* 0x0022a400080011ff */
[----:B--2---:R-:W-:Y:S05]  /*9730*/  @!P0 NANOSLEEP.SYNCS 0x989680 ;  /* 0x009896800000895d */ /* 0x004fea0003900000 */
[----:B------:R-:W2:Y:S02]  /*9740*/  @!P0 SYNCS.PHASECHK.TRANS64 P0, [R0+URZ], R3 ;  /* 0x00000003000085a7 */ /* 0x000ea400080010ff */
[----:B--2---:R-:W-:Y:S05]  /*9750*/  @!P0 BRA `(.L_x_215) ;  /* 0xfffffffc00f08947 */ /* 0x004fea000383ffff */
[----:B------:R-:W-:Y:S05]  /*9760*/  BRA `(.L_x_216) ;  /* 0xffffff9c00e07947 */ /* 0x000fea000383ffff */
.L_x_58:
[----:B----4-:R-:W-:-:S07]  /*9770*/  MOV R0, UR5 ;  /* 0x0000000500007c02 */ /* 0x010fce0008000f00 */
.L_x_217:
[----:B-1----:R1:W2:Y:S02]  /*9780*/  SYNCS.PHASECHK.TRANS64.TRYWAIT P0, [R0+URZ], R3 ;  /* 0x00000003000075a7 */ /* 0x0022a400080011ff */
[----:B--2---:R-:W-:Y:S05]  /*9790*/  @!P0 NANOSLEEP.SYNCS 0x989680 ;  /* 0x009896800000895d */ /* 0x004fea0003900000 */
[----:B------:R-:W2:Y:S02]  /*97a0*/  @!P0 SYNCS.PHASECHK.TRANS64 P0, [R0+URZ], R3 ;  /* 0x00000003000085a7 */ /* 0x000ea400080010ff */
[----:B--2---:R-:W-:Y:S05]  /*97b0*/  @!P0 BRA `(.L_x_217) ;  /* 0xfffffffc00f08947 */ /* 0x004fea000383ffff */
[----:B------:R-:W-:Y:S05]  /*97c0*/  BRA `(.L_x_218) ;  /* 0xffffff9c00ec7947 */ /* 0x000fea000383ffff */
.L_x_59:
[----:B----4-:R-:W-:-:S07]  /*97d0*/  MOV R0, UR5 ;  /* 0x0000000500007c02 */ /* 0x010fce0008000f00 */
.L_x_219:
[----:B-1----:R1:W2:Y:S02]  /*97e0*/  SYNCS.PHASECHK.TRANS64.TRYWAIT P0, [R0+URZ], R3 ;  /* 0x00000003000075a7 */ /* 0x0022a400080011ff */
[----:B--2---:R-:W-:Y:S05]  /*97f0*/  @!P0 NANOSLEEP.SYNCS 0x989680 ;  /* 0x009896800000895d */ /* 0x004fea0003900000 */
[----:B------:R-:W2:Y:S02]  /*9800*/  @!P0 SYNCS.PHASECHK.TRANS64 P0, [R0+URZ], R3 ;  /* 0x00000003000085a7 */ /* 0x000ea400080010ff */
[----:B--2---:R-:W-:Y:S05]  /*9810*/  @!P0 BRA `(.L_x_219) ;  /* 0xfffffffc00f08947 */ /* 0x004fea000383ffff */
[----:B------:R-:W-:Y:S05]  /*9820*/  BRA `(.L_x_220) ;  /* 0xffffff9c00f87947 */ /* 0x000fea000383ffff */
.L_x_60:
[----:B----4-:R-:W-:-:S07]  /*9830*/  MOV R0, UR5 ;  /* 0x0000000500007c02 */ /* 0x010fce0008000f00 */
.L_x_221:
[----:B-1----:R1:W2:Y:S02]  /*9840*/  SYNCS.PHASECHK.TRANS64.TRYWAIT P0, [R0+URZ], R3 ;  /* 0x00000003000075a7 */ /* 0x0022a400080011ff */
[----:B--2---:R-:W-:Y:S05]  /*9850*/  @!P0 NANOSLEEP.SYNCS 0x989680 ;  /* 0x009896800000895d */ /* 0x004fea0003900000 */
[----:B------:R-:W2:Y:S02]  /*9860*/  @!P0 SYNCS.PHASECHK.TRANS64 P0, [R0+URZ], R3 ;  /* 0x00000003000085a7 */ /* 0x000ea400080010ff */
[----:B--2---:R-:W-:Y:S05]  /*9870*/  @!P0 BRA `(.L_x_221) ;  /* 0xfffffffc00f08947 */ /* 0x004fea000383ffff */
[----:B------:R-:W-:Y:S05]  /*9880*/  BRA `(.L_x_222) ;  /* 0xffffffa000047947 */ /* 0x000fea000383ffff */
.L_x_61:
[----:B----4-:R-:W-:-:S07]  /*9890*/  MOV R0, UR5 ;  /* 0x0000000500007c02 */ /* 0x010fce0008000f00 */
.L_x_223:
[----:B-1----:R1:W2:Y:S02]  /*98a0*/  SYNCS.PHASECHK.TRANS64.TRYWAIT P0, [R0+URZ], R3 ;  /* 0x00000003000075a7 */ /* 0x0022a400080011ff */
[----:B--2---:R-:W-:Y:S05]  /*98b0*/  @!P0 NANOSLEEP.SYNCS 0x989680 ;  /* 0x009896800000895d */ /* 0x004fea0003900000 */
[----:B------:R-:W2:Y:S02]  /*98c0*/  @!P0 SYNCS.PHASECHK.TRANS64 P0, [R0+URZ], R3 ;  /* 0x00000003000085a7 */ /* 0x000ea400080010ff */
[----:B--2---:R-:W-:Y:S05]  /*98d0*/  @!P0 BRA `(.L_x_223) ;  /* 0xfffffffc00f08947 */ /* 0x004fea000383ffff */
[----:B------:R-:W-:Y:S05]  /*98e0*/  BRA `(.L_x_224) ;  /* 0xffffffa000107947 */ /* 0x000fea000383ffff */
.L_x_62:
[----:B----4-:R-:W-:-:S07]  /*98f0*/  MOV R0, UR5 ;  /* 0x0000000500007c02 */ /* 0x010fce0008000f00 */
.L_x_225:
[----:B-1----:R1:W2:Y:S02]  /*9900*/  SYNCS.PHASECHK.TRANS64.TRYWAIT P0, [R0+URZ], R3 ;  /* 0x00000003000075a7 */ /* 0x0022a400080011ff */
[----:B--2---:R-:W-:Y:S05]  /*9910*/  @!P0 NANOSLEEP.SYNCS 0x989680 ;  /* 0x009896800000895d */ /* 0x004fea0003900000 */
[----:B------:R-:W2:Y:S02]  /*9920*/  @!P0 SYNCS.PHASECHK.TRANS64 P0, [R0+URZ], R3 ;  /* 0x00000003000085a7 */ /* 0x000ea400080010ff */
[----:B--2---:R-:W-:Y:S05]  /*9930*/  @!P0 BRA `(.L_x_225) ;  /* 0xfffffffc00f08947 */ /* 0x004fea000383ffff */
[----:B------:R-:W-:Y:S05]  /*9940*/  BRA `(.L_x_226) ;  /* 0xffffffa0001c7947 */ /* 0x000fea000383ffff */
.L_x_63:
[----:B----4-:R-:W-:-:S07]  /*9950*/  MOV R0, UR5 ;  /* 0x0000000500007c02 */ /* 0x010fce0008000f00 */
.L_x_227:
[----:B-1----:R1:W2:Y:S02]  /*9960*/  SYNCS.PHASECHK.TRANS64.TRYWAIT P0, [R0+URZ], R3 ;  /* 0x00000003000075a7 */ /* 0x0022a400080011ff */
[----:B--2---:R-:W-:Y:S05]  /*9970*/  @!P0 NANOSLEEP.SYNCS 0x989680 ;  /* 0x009896800000895d */ /* 0x004fea0003900000 */
[----:B------:R-:W2:Y:S02]  /*9980*/  @!P0 SYNCS.PHASECHK.TRANS64 P0, [R0+URZ], R3 ;  /* 0x00000003000085a7 */ /* 0x000ea400080010ff */
[----:B--2---:R-:W-:Y:S05]  /*9990*/  @!P0 BRA `(.L_x_227) ;  /* 0xfffffffc00f08947 */ /* 0x004fea000383ffff */
[----:B------:R-:W-:Y:S05]  /*99a0*/  BRA `(.L_x_228) ;  /* 0xffffffa000287947 */ /* 0x000fea000383ffff */
.L_x_64:
[----:B----4-:R-:W-:-:S07]  /*99b0*/  MOV R0, UR5 ;  /* 0x0000000500007c02 */ /* 0x010fce0008000f00 */
.L_x_229:
[----:B-1----:R1:W2:Y:S02]  /*99c0*/  SYNCS.PHASECHK.TRANS64.TRYWAIT P0, [R0+URZ], R3 ;  /* 0x00000003000075a7 */ /* 0x0022a400080011ff */
[----:B--2---:R-:W-:Y:S05]  /*99d0*/  @!P0 NANOSLEEP.SYNCS 0x989680 ;  /* 0x009896800000895d */ /* 0x004fea0003900000 */
[----:B------:R-:W2:Y:S02]  /*99e0*/  @!P0 SYNCS.PHASECHK.TRANS64 P0, [R0+URZ], R3 ;  /* 0x00000003000085a7 */ /* 0x000ea400080010ff */
[----:B--2---:R-:W-:Y:S05]  /*99f0*/  @!P0 BRA `(.L_x_229) ;  /* 0xfffffffc00f08947 */ /* 0x004fea000383ffff */
[----:B------:R-:W-:Y:S05]  /*9a00*/  BRA `(.L_x_230) ;  /* 0xffffffa000347947 */ /* 0x000fea000383ffff */
.L_x_65:
[----:B----4-:R-:W-:-:S07]  /*9a10*/  MOV R0, UR5 ;  /* 0x0000000500007c02 */ /* 0x010fce0008000f00 */
.L_x_231:
[----:B-1----:R1:W2:Y:S02]  /*9a20*/  SYNCS.PHASECHK.TRANS64.TRYWAIT P0, [R0+URZ], R3 ;  /* 0x00000003000075a7 */ /* 0x0022a400080011ff */
[----:B--2---:R-:W-:Y:S05]  /*9a30*/  @!P0 NANOSLEEP.SYNCS 0x989680 ;  /* 0x009896800000895d */ /* 0x004fea0003900000 */
[----:B------:R-:W2:Y:S02]  /*9a40*/  @!P0 SYNCS.PHASECHK.TRANS64 P0, [R0+URZ], R3 ;  /* 0x00000003000085a7 */ /* 0x000ea400080010ff */
[----:B--2---:R-:W-:Y:S05]  /*9a50*/  @!P0 BRA `(.L_x_231) ;  /* 0xfffffffc00f08947 */ /* 0x004fea000383ffff */
[----:B------:R-:W-:Y:S05]  /*9a60*/  BRA `(.L_x_232) ;  /* 0xffffffa000407947 */ /* 0x000fea000383ffff */
.L_x_66:
[----:B----4-:R-:W-:-:S07]  /*9a70*/  MOV R0, UR5 ;  /* 0x0000000500007c02 */ /* 0x010fce0008000f00 */
.L_x_233:
[----:B-1----:R1:W2:Y:S02]  /*9a80*/  SYNCS.PHASECHK.TRANS64.TRYWAIT P0, [R0+URZ], R3 ;  /* 0x00000003000075a7 */ /* 0x0022a400080011ff */
[----:B--2---:R-:W-:Y:S05]  /*9a90*/  @!P0 NANOSLEEP.SYNCS 0x989680 ;  /* 0x009896800000895d */ /* 0x004fea0003900000 */
[----:B------:R-:W2:Y:S02]  /*9aa0*/  @!P0 SYNCS.PHASECHK.TRANS64 P0, [R0+URZ], R3 ;  /* 0x00000003000085a7 */ /* 0x000ea400080010ff */
[----:B--2---:R-:W-:Y:S05]  /*9ab0*/  @!P0 BRA `(.L_x_233) ;  /* 0xfffffffc00f08947 */ /* 0x004fea000383ffff */
[----:B------:R-:W-:Y:S05]  /*9ac0*/  BRA `(.L_x_234) ;  /* 0xffffffa0004c7947 */ /* 0x000fea000383ffff */
.L_x_67:
[----:B----4-:R-:W-:-:S07]  /*9ad0*/  MOV R0, UR5 ;  /* 0x0000000500007c02 */ /* 0x010fce0008000f00 */
.L_x_235:
[----:B-1----:R1:W2:Y:S02]  /*9ae0*/  SYNCS.PHASECHK.TRANS64.TRYWAIT P0, [R0+URZ], R3 ;  /* 0x00000003000075a7 */ /* 0x0022a400080011ff */
[----:B--2---:R-:W-:Y:S05]  /*9af0*/  @!P0 NANOSLEEP.SYNCS 0x989680 ;  /* 0x009896800000895d */ /* 0x004fea0003900000 */
[----:B------:R-:W2:Y:S02]  /*9b00*/  @!P0 SYNCS.PHASECHK.TRANS64 P0, [R0+URZ], R3 ;  /* 0x00000003000085a7 */ /* 0x000ea400080010ff */
[----:B--2---:R-:W-:Y:S05]  /*9b10*/  @!P0 BRA `(.L_x_235) ;  /* 0xfffffffc00f08947 */ /* 0x004fea000383ffff */
[----:B------:R-:W-:Y:S05]  /*9b20*/  BRA `(.L_x_236) ;  /* 0xffffffa000587947 */ /* 0x000fea000383ffff */
.L_x_68:
[----:B----4-:R-:W-:-:S07]  /*9b30*/  MOV R0, UR5 ;  /* 0x0000000500007c02 */ /* 0x010fce0008000f00 */
.L_x_237:
[----:B-1----:R1:W2:Y:S02]  /*9b40*/  SYNCS.PHASECHK.TRANS64.TRYWAIT P0, [R0+URZ], R3 ;  /* 0x00000003000075a7 */ /* 0x0022a400080011ff */
[----:B--2---:R-:W-:Y:S05]  /*9b50*/  @!P0 NANOSLEEP.SYNCS 0x989680 ;  /* 0x009896800000895d */ /* 0x004fea0003900000 */
[----:B------:R-:W2:Y:S02]  /*9b60*/  @!P0 SYNCS.PHASECHK.TRANS64 P0, [R0+URZ], R3 ;  /* 0x00000003000085a7 */ /* 0x000ea400080010ff */
[----:B--2---:R-:W-:Y:S05]  /*9b70*/  @!P0 BRA `(.L_x_237) ;  /* 0xfffffffc00f08947 */ /* 0x004fea000383ffff */
[----:B------:R-:W-:Y:S05]  /*9b80*/  BRA `(.L_x_238) ;  /* 0xffffffa000647947 */ /* 0x000fea000383ffff */
.L_x_69:
[----:B----4-:R-:W-:-:S07]  /*9b90*/  MOV R0, UR5 ;  /* 0x0000000500007c02 */ /* 0x010fce0008000f00 */
.L_x_239:
[----:B-1----:R1:W2:Y:S02]  /*9ba0*/  SYNCS.PHASECHK.TRANS64.TRYWAIT P0, [R0+URZ], R3 ;  /* 0x00000003000075a7 */ /* 0x0022a400080011ff */
[----:B--2---:R-:W-:Y:S05]  /*9bb0*/  @!P0 NANOSLEEP.SYNCS 0x989680 ;  /* 0x009896800000895d */ /* 0x004fea0003900000 */
[----:B------:R-:W2:Y:S02]  /*9bc0*/  @!P0 SYNCS.PHASECHK.TRANS64 P0, [R0+URZ], R3 ;  /* 0x00000003000085a7 */ /* 0x000ea400080010ff */
[----:B--2---:R-:W-:Y:S05]  /*9bd0*/  @!P0 BRA `(.L_x_239) ;  /* 0xfffffffc00f08947 */ /* 0x004fea000383ffff */
[----:B------:R-:W-:Y:S05]  /*9be0*/  BRA `(.L_x_240) ;  /* 0xffffffa000707947 */ /* 0x000fea000383ffff */
.L_x_70:
[----:B----4-:R-:W-:-:S07]  /*9bf0*/  MOV R0, UR5 ;  /* 0x0000000500007c02 */ /* 0x010fce0008000f00 */
.L_x_241:
[----:B-1----:R1:W2:Y:S02]  /*9c00*/  SYNCS.PHASECHK.TRANS64.TRYWAIT P0, [R0+URZ], R3 ;  /* 0x00000003000075a7 */ /* 0x0022a400080011ff */
[----:B--2---:R-:W-:Y:S05]  /*9c10*/  @!P0 NANOSLEEP.SYNCS 0x989680 ;  /* 0x009896800000895d */ /* 0x004fea0003900000 */
[----:B------:R-:W2:Y:S02]  /*9c20*/  @!P0 SYNCS.PHASECHK.TRANS64 P0, [R0+URZ], R3 ;  /* 0x00000003000085a7 */ /* 0x000ea400080010ff */
[----:B--2---:R-:W-:Y:S05]  /*9c30*/  @!P0 BRA `(.L_x_241) ;  /* 0xfffffffc00f08947 */ /* 0x004fea000383ffff */
[----:B------:R-:W-:Y:S05]  /*9c40*/  BRA `(.L_x_242) ;  /* 0xffffffa0007c7947 */ /* 0x000fea000383ffff */
.L_x_71:
[----:B----4-:R-:W-:-:S07]  /*9c50*/  MOV R0, UR5 ;  /* 0x0000000500007c02 */ /* 0x010fce0008000f00 */
.L_x_243:
[----:B-1----:R1:W2:Y:S02]  /*9c60*/  SYNCS.PHASECHK.TRANS64.TRYWAIT P0, [R0+URZ], R3 ;  /* 0x00000003000075a7 */ /* 0x0022a400080011ff */
[----:B--2---:R-:W-:Y:S05]  /*9c70*/  @!P0 NANOSLEEP.SYNCS 0x989680 ;  /* 0x009896800000895d */ /* 0x004fea0003900000 */
[----:B------:R-:W2:Y:S02]  /*9c80*/  @!P0 SYNCS.PHASECHK.TRANS64 P0, [R0+URZ], R3 ;  /* 0x00000003000085a7 */ /* 0x000ea400080010ff */
[----:B--2---:R-:W-:Y:S05]  /*9c90*/  @!P0 BRA `(.L_x_243) ;  /* 0xfffffffc00f08947 */ /* 0x004fea000383ffff */
[----:B------:R-:W-:Y:S05]  /*9ca0*/  BRA `(.L_x_244) ;  /* 0xffffffa000887947 */ /* 0x000fea000383ffff */
.L_x_72:
[----:B----4-:R-:W-:-:S07]  /*9cb0*/  MOV R0, UR5 ;  /* 0x0000000500007c02 */ /* 0x010fce0008000f00 */
.L_x_245:
[----:B-1----:R1:W2:Y:S02]  /*9cc0*/  SYNCS.PHASECHK.TRANS64.TRYWAIT P0, [R0+URZ], R3 ;  /* 0x00000003000075a7 */ /* 0x0022a400080011ff */
[----:B--2---:R-:W-:Y:S05]  /*9cd0*/  @!P0 NANOSLEEP.SYNCS 0x989680 ;  /* 0x009896800000895d */ /* 0x004fea0003900000 */
[----:B------:R-:W2:Y:S02]  /*9ce0*/  @!P0 SYNCS.PHASECHK.TRANS64 P0, [R0+URZ], R3 ;  /* 0x00000003000085a7 */ /* 0x000ea400080010ff */
[----:B--2---:R-:W-:Y:S05]  /*9cf0*/  @!P0 BRA `(.L_x_245) ;  /* 0xfffffffc00f08947 */ /* 0x004fea000383ffff */
[----:B------:R-:W-:Y:S05]  /*9d00*/  BRA `(.L_x_246) ;  /* 0xffffffa000947947 */ /* 0x000fea000383ffff */
.L_x_73:
[----:B----4-:R-:W-:-:S07]  /*9d10*/  MOV R0, UR5 ;  /* 0x0000000500007c02 */ /* 0x010fce0008000f00 */
.L_x_247:
[----:B-1----:R1:W2:Y:S02]  /*9d20*/  SYNCS.PHASECHK.TRANS64.TRYWAIT P0, [R0+URZ], R3 ;  /* 0x00000003000075a7 */ /* 0x0022a400080011ff */
[----:B--2---:R-:W-:Y:S05]  /*9d30*/  @!P0 NANOSLEEP.SYNCS 0x989680 ;  /* 0x009896800000895d */ /* 0x004fea0003900000 */
[----:B------:R-:W2:Y:S02]  /*9d40*/  @!P0 SYNCS.PHASECHK.TRANS64 P0, [R0+URZ], R3 ;  /* 0x00000003000085a7 */ /* 0x000ea400080010ff */
[----:B--2---:R-:W-:Y:S05]  /*9d50*/  @!P0 BRA `(.L_x_247) ;  /* 0xfffffffc00f08947 */ /* 0x004fea000383ffff */
[----:B------:R-:W-:Y:S05]  /*9d60*/  BRA `(.L_x_248) ;  /* 0xffffffa000a07947 */ /* 0x000fea000383ffff */
.L_x_74:
[----:B----4-:R-:W-:-:S07]  /*9d70*/  MOV R0, UR5 ;  /* 0x0000000500007c02 */ /* 0x010fce0008000f00 */
.L_x_249:
[----:B-1----:R1:W2:Y:S02]  /*9d80*/  SYNCS.PHASECHK.TRANS64.TRYWAIT P0, [R0+URZ], R3 ;  /* 0x00000003000075a7 */ /* 0x0022a400080011ff */
[----:B--2---:R-:W-:Y:S05]  /*9d90*/  @!P0 NANOSLEEP.SYNCS 0x989680 ;  /* 0x009896800000895d */ /* 0x004fea0003900000 */
[----:B------:R-:W2:Y:S02]  /*9da0*/  @!P0 SYNCS.PHASECHK.TRANS64 P0, [R0+URZ], R3 ;  /* 0x00000003000085a7 */ /* 0x000ea400080010ff */
[----:B--2---:R-:W-:Y:S05]  /*9db0*/  @!P0 BRA `(.L_x_249) ;  /* 0xfffffffc00f08947 */ /* 0x004fea000383ffff */
[----:B------:R-:W-:Y:S05]  /*9dc0*/  BRA `(.L_x_250) ;  /* 0xffffffa000ac7947 */ /* 0x000fea000383ffff */
.L_x_75:
[----:B----4-:R-:W-:-:S07]  /*9dd0*/  MOV R0, UR5 ;  /* 0x0000000500007c02 */ /* 0x010fce0008000f00 */
.L_x_251:
[----:B-1----:R1:W2:Y:S02]  /*9de0*/  SYNCS.PHASECHK.TRANS64.TRYWAIT P0, [R0+URZ], R3 ;  /* 0x00000003000075a7 */ /* 0x0022a400080011ff */
[----:B--2---:R-:W-:Y:S05]  /*9df0*/  @!P0 NANOSLEEP.SYNCS 0x989680 ;  /* 0x009896800000895d */ /* 0x004fea0003900000 */
[----:B------:R-:W2:Y:S02]  /*9e00*/  @!P0 SYNCS.PHASECHK.TRANS64 P0, [R0+URZ], R3 ;  /* 0x00000003000085a7 */ /* 0x000ea400080010ff */
[----:B--2---:R-:W-:Y:S05]  /*9e10*/  @!P0 BRA `(.L_x_251) ;  /* 0xfffffffc00f08947 */ /* 0x004fea000383ffff */
[----:B------:R-:W-:Y:S05]  /*9e20*/  BRA `(.L_x_252) ;  /* 0xffffffa000b87947 */ /* 0x000fea000383ffff */
.L_x_76:
[----:B----4-:R-:W-:-:S07]  /*9e30*/  MOV R0, UR5 ;  /* 0x0000000500007c02 */ /* 0x010fce0008000f00 */
.L_x_253:
[----:B-1----:R1:W2:Y:S02]  /*9e40*/  SYNCS.PHASECHK.TRANS64.TRYWAIT P0, [R0+URZ], R3 ;  /* 0x00000003000075a7 */ /* 0x0022a400080011ff */
[----:B--2---:R-:W-:Y:S05]  /*9e50*/  @!P0 NANOSLEEP.SYNCS 0x989680 ;  /* 0x009896800000895d */ /* 0x004fea0003900000 */
[----:B------:R-:W2:Y:S02]  /*9e60*/  @!P0 SYNCS.PHASECHK.TRANS64 P0, [R0+URZ], R3 ;  /* 0x00000003000085a7 */ /* 0x000ea400080010ff */
[----:B--2---:R-:W-:Y:S05]  /*9e70*/  @!P0 BRA `(.L_x_253) ;  /* 0xfffffffc00f08947 */ /* 0x004fea000383ffff */
[----:B------:R-:W-:Y:S05]  /*9e80*/  BRA `(.L_x_254) ;  /* 0xffffffa000c47947 */ /* 0x000fea000383ffff */
.L_x_77:
[----:B----4-:R-:W-:-:S07]  /*9e90*/  MOV R0, UR5 ;  /* 0x0000000500007c02 */ /* 0x010fce0008000f00 */
.L_x_255:
[----:B-1----:R1:W2:Y:S02]  /*9ea0*/  SYNCS.PHASECHK.TRANS64.TRYWAIT P0, [R0+URZ], R3 ;  /* 0x00000003000075a7 */ /* 0x0022a400080011ff */
[----:B--2---:R-:W-:Y:S05]  /*9eb0*/  @!P0 NANOSLEEP.SYNCS 0x989680 ;  /* 0x009896800000895d */ /* 0x004fea0003900000 */
[----:B------:R-:W2:Y:S02]  /*9ec0*/  @!P0 SYNCS.PHASECHK.TRANS64 P0, [R0+URZ], R3 ;  /* 0x00000003000085a7 */ /* 0x000ea400080010ff */
[----:B--2---:R-:W-:Y:S05]  /*9ed0*/  @!P0 BRA `(.L_x_255) ;  /* 0xfffffffc00f08947 */ /* 0x004fea000383ffff */
[----:B------:R-:W-:Y:S05]  /*9ee0*/  BRA `(.L_x_256) ;  /* 0xffffffa000d07947 */ /* 0x000fea000383ffff */
.L_x_78:
[----:B----4-:R-:W-:-:S07]  /*9ef0*/  MOV R0, UR5 ;  /* 0x0000000500007c02 */ /* 0x010fce0008000f00 */
.L_x_257:
[----:B-1----:R1:W2:Y:S02]  /*9f00*/  SYNCS.PHASECHK.TRANS64.TRYWAIT P0, [R0+URZ], R3 ;  /* 0x00000003000075a7 */ /* 0x0022a400080011ff */
[----:B--2---:R-:W-:Y:S05]  /*9f10*/  @!P0 NANOSLEEP.SYNCS 0x989680 ;  /* 0x009896800000895d */ /* 0x004fea0003900000 */
[----:B------:R-:W2:Y:S02]  /*9f20*/  @!P0 SYNCS.PHASECHK.TRANS64 P0, [R0+URZ], R3 ;  /* 0x00000003000085a7 */ /* 0x000ea400080010ff */
[----:B--2---:R-:W-:Y:S05]  /*9f30*/  @!P0 BRA `(.L_x_257) ;  /* 0xfffffffc00f08947 */ /* 0x004fea000383ffff */
[----:B------:R-:W-:Y:S05]  /*9f40*/  BRA `(.L_x_258) ;  /* 0xffffffa000dc7947 */ /* 0x000fea000383ffff */
.L_x_79:
[----:B----4-:R-:W-:-:S07]  /*9f50*/  MOV R0, UR5 ;  /* 0x0000000500007c02 */ /* 0x010fce0008000f00 */
.L_x_259:
[----:B-1----:R1:W2:Y:S02]  /*9f60*/  SYNCS.PHASECHK.TRANS64.TRYWAIT P0, [R0+URZ], R3 ;  /* 0x00000003000075a7 */ /* 0x0022a400080011ff */
[----:B--2---:R-:W-:Y:S05]  /*9f70*/  @!P0 NANOSLEEP.SYNCS 0x989680 ;  /* 0x009896800000895d */ /* 0x004fea0003900000 */
[----:B------:R-:W2:Y:S02]  /*9f80*/  @!P0 SYNCS.PHASECHK.TRANS64 P0, [R0+URZ], R3 ;  /* 0x00000003000085a7 */ /* 0x000ea400080010ff */
[----:B--2---:R-:W-:Y:S05]  /*9f90*/  @!P0 BRA `(.L_x_259) ;  /* 0xfffffffc00f08947 */ /* 0x004fea000383ffff */
[----:B------:R-:W-:Y:S05]  /*9fa0*/  BRA `(.L_x_260) ;  /* 0xffffffa000e87947 */ /* 0x000fea000383ffff */
.L_x_80:
[----:B----4-:R-:W-:-:S07]  /*9fb0*/  MOV R0, UR5 ;  /* 0x0000000500007c02 */ /* 0x010fce0008000f00 */
.L_x_261:
[----:B-1----:R1:W2:Y:S02]  /*9fc0*/  SYNCS.PHASECHK.TRANS64.TRYWAIT P0, [R0+URZ], R3 ;  /* 0x00000003000075a7 */ /* 0x0022a400080011ff */
[----:B--2---:R-:W-:Y:S05]  /*9fd0*/  @!P0 NANOSLEEP.SYNCS 0x989680 ;  /* 0x009896800000895d */ /* 0x004fea0003900000 */
[----:B------:R-:W2:Y:S02]  /*9fe0*/  @!P0 SYNCS.PHASECHK.TRANS64 P0, [R0+URZ], R3 ;  /* 0x00000003000085a7 */ /* 0x000ea400080010ff */
[----:B--2---:R-:W-:Y:S05]  /*9ff0*/  @!P0 BRA `(.L_x_261) ;  /* 0xfffffffc00f08947 */ /* 0x004fea000383ffff */
[----:B------:R-:W-:Y:S05]  /*a000*/  BRA `(.L_x_262) ;  /* 0xffffffa000f47947 */ /* 0x000fea000383ffff */
.L_x_81:
[----:B----4-:R-:W-:-:S07]  /*a010*/  MOV R0, UR5 ;  /* 0x0000000500007c02 */ /* 0x010fce0008000f00 */
.L_x_263:
[----:B-1----:R1:W2:Y:S02]  /*a020*/  SYNCS.PHASECHK.TRANS64.TRYWAIT P0, [R0+URZ], R3 ;  /* 0x00000003000075a7 */ /* 0x0022a400080011ff */
[----:B--2---:R-:W-:Y:S05]  /*a030*/  @!P0 NANOSLEEP.SYNCS 0x989680 ;  /* 0x009896800000895d */ /* 0x004fea0003900000 */
[----:B------:R-:W2:Y:S02]  /*a040*/  @!P0 SYNCS.PHASECHK.TRANS64 P0, [R0+URZ], R3 ;  /* 0x00000003000085a7 */ /* 0x000ea400080010ff */
[----:B--2---:R-:W-:Y:S05]  /*a050*/  @!P0 BRA `(.L_x_263) ;  /* 0xfffffffc00f08947 */ /* 0x004fea000383ffff */
[----:B------:R-:W-:Y:S05]  /*a060*/  BRA `(.L_x_264) ;  /* 0xffffffa400007947 */ /* 0x000fea000383ffff */
.L_x_82:
[----:B----4-:R-:W-:-:S07]  /*a070*/  MOV R0, UR5 ;  /* 0x0000000500007c02 */ /* 0x010fce0008000f00 */
.L_x_265:
[----:B-1----:R1:W2:Y:S02]  /*a080*/  SYNCS.PHASECHK.TRANS64.TRYWAIT P0, [R0+URZ], R3 ;  /* 0x00000003000075a7 */ /* 0x0022a400080011ff */
[----:B--2---:R-:W-:Y:S05]  /*a090*/  @!P0 NANOSLEEP.SYNCS 0x989680 ;  /* 0x009896800000895d */ /* 0x004fea0003900000 */
[----:B------:R-:W2:Y:S02]  /*a0a0*/  @!P0 SYNCS.PHASECHK.TRANS64 P0, [R0+URZ], R3 ;  /* 0x00000003000085a7 */ /* 0x000ea400080010ff */
[----:B--2---:R-:W-:Y:S05]  /*a0b0*/  @!P0 BRA `(.L_x_265) ;  /* 0xfffffffc00f08947 */ /* 0x004fea000383ffff */
[----:B------:R-:W-:Y:S05]  /*a0c0*/  BRA `(.L_x_266) ;  /* 0xffffffa4000c7947 */ /* 0x000fea000383ffff */
.L_x_83:
[----:B----4-:R-:W-:-:S07]  /*a0d0*/  MOV R0, UR5 ;  /* 0x0000000500007c02 */ /* 0x010fce0008000f00 */
.L_x_267:
[----:B-1----:R1:W2:Y:S02]  /*a0e0*/  SYNCS.PHASECHK.TRANS64.TRYWAIT P0, [R0+URZ], R3 ;  /* 0x00000003000075a7 */ /* 0x0022a400080011ff */
[----:B--2---:R-:W-:Y:S05]  /*a0f0*/  @!P0 NANOSLEEP.SYNCS 0x989680 ;  /* 0x009896800000895d */ /* 0x004fea0003900000 */
[----:B------:R-:W2:Y:S02]  /*a100*/  @!P0 SYNCS.PHASECHK.TRANS64 P0, [R0+URZ], R3 ;  /* 0x00000003000085a7 */ /* 0x000ea400080010ff */
[----:B--2---:R-:W-:Y:S05]  /*a110*/  @!P0 BRA `(.L_x_267) ;  /* 0xfffffffc00f08947 */ /* 0x004fea000383ffff */
[----:B------:R-:W-:Y:S05]  /*a120*/  BRA `(.L_x_268) ;  /* 0xffffffa400187947 */ /* 0x000fea000383ffff */
.L_x_84:
[----:B----4-:R-:W-:-:S07]  /*a130*/  MOV R0, UR5 ;  /* 0x0000000500007c02 */ /* 0x010fce0008000f00 */
.L_x_269:
[----:B-1----:R1:W2:Y:S02]  /*a140*/  SYNCS.PHASECHK.TRANS64.TRYWAIT P0, [R0+URZ], R3 ;  /* 0x00000003000075a7 */ /* 0x0022a400080011ff */
[----:B--2---:R-:W-:Y:S05]  /*a150*/  @!P0 NANOSLEEP.SYNCS 0x989680 ;  /* 0x009896800000895d */ /* 0x004fea0003900000 */
[----:B------:R-:W2:Y:S02]  /*a160*/  @!P0 SYNCS.PHASECHK.TRANS64 P0, [R0+URZ], R3 ;  /* 0x00000003000085a7 */ /* 0x000ea400080010ff */
[----:B--2---:R-:W-:Y:S05]  /*a170*/  @!P0 BRA `(.L_x_269) ;  /* 0xfffffffc00f08947 */ /* 0x004fea000383ffff */
[----:B------:R-:W-:Y:S05]  /*a180*/  BRA `(.L_x_270) ;  /* 0xffffffa400247947 */ /* 0x000fea000383ffff */
.L_x_85:
[----:B----4-:R-:W-:-:S07]  /*a190*/  MOV R0, UR5 ;  /* 0x0000000500007c02 */ /* 0x010fce0008000f00 */
.L_x_271:
[----:B-1----:R1:W2:Y:S02]  /*a1a0*/  SYNCS.PHASECHK.TRANS64.TRYWAIT P0, [R0+URZ], R3 ;  /* 0x00000003000075a7 */ /* 0x0022a400080011ff */
[----:B--2---:R-:W-:Y:S05]  /*a1b0*/  @!P0 NANOSLEEP.SYNCS 0x989680 ;  /* 0x009896800000895d */ /* 0x004fea0003900000 */
[----:B------:R-:W2:Y:S02]  /*a1c0*/  @!P0 SYNCS.PHASECHK.TRANS64 P0, [R0+URZ], R3 ;  /* 0x00000003000085a7 */ /* 0x000ea400080010ff */
[----:B--2---:R-:W-:Y:S05]  /*a1d0*/  @!P0 BRA `(.L_x_271) ;  /* 0xfffffffc00f08947 */ /* 0x004fea000383ffff */
[----:B------:R-:W-:Y:S05]  /*a1e0*/  BRA `(.L_x_272) ;  /* 0xffffffa400307947 */ /* 0x000fea000383ffff */
.L_x_86:
[----:B----4-:R-:W-:-:S07]  /*a1f0*/  MOV R0, UR5 ;  /* 0x0000000500007c02 */ /* 0x010fce0008000f00 */
.L_x_273:
[----:B-1----:R1:W2:Y:S02]  /*a200*/  SYNCS.PHASECHK.TRANS64.TRYWAIT P0, [R0+URZ], R3 ;  /* 0x00000003000075a7 */ /* 0x0022a400080011ff */
[----:B--2---:R-:W-:Y:S05]  /*a210*/  @!P0 NANOSLEEP.SYNCS 0x989680 ;  /* 0x009896800000895d */ /* 0x004fea0003900000 */
[----:B------:R-:W2:Y:S02]  /*a220*/  @!P0 SYNCS.PHASECHK.TRANS64 P0, [R0+URZ], R3 ;  /* 0x00000003000085a7 */ /* 0x000ea400080010ff */
[----:B--2---:R-:W-:Y:S05]  /*a230*/  @!P0 BRA `(.L_x_273) ;  /* 0xfffffffc00f08947 */ /* 0x004fea000383ffff */
[----:B------:R-:W-:Y:S05]  /*a240*/  BRA `(.L_x_274) ;  /* 0xffffffa4003c7947 */ /* 0x000fea000383ffff */
.L_x_87:
[----:B----4-:R-:W-:-:S07]  /*a250*/  MOV R0, UR5 ;  /* 0x0000000500007c02 */ /* 0x010fce0008000f00 */
.L_x_275:
[----:B-1----:R1:W2:Y:S02]  /*a260*/  SYNCS.PHASECHK.TRANS64.TRYWAIT P0, [R0+URZ], R3 ;  /* 0x00000003000075a7 */ /* 0x0022a400080011ff */
[----:B--2---:R-:W-:Y:S05]  /*a270*/  @!P0 NANOSLEEP.SYNCS 0x989680 ;  /* 0x009896800000895d */ /* 0x004fea0003900000 */
[----:B------:R-:W2:Y:S02]  /*a280*/  @!P0 SYNCS.PHASECHK.TRANS64 P0, [R0+URZ], R3 ;  /* 0x00000003000085a7 */ /* 0x000ea400080010ff */
[----:B--2---:R-:W-:Y:S05]  /*a290*/  @!P0 BRA `(.L_x_275) ;  /* 0xfffffffc00f08947 */ /* 0x004fea000383ffff */
[----:B------:R-:W-:Y:S05]  /*a2a0*/  BRA `(.L_x_276) ;  /* 0xffffffa400487947 */ /* 0x000fea000383ffff */
.L_x_88:
[----:B----4-:R-:W-:-:S07]  /*a2b0*/  MOV R0, UR5 ;  /* 0x0000000500007c02 */ /* 0x010fce0008000f00 */
.L_x_277:
[----:B-1----:R1:W2:Y:S02]  /*a2c0*/  SYNCS.PHASECHK.TRANS64.TRYWAIT P0, [R0+URZ], R3 ;  /* 0x00000003000075a7 */ /* 0x0022a400080011ff */
[----:B--2---:R-:W-:Y:S05]  /*a2d0*/  @!P0 NANOSLEEP.SYNCS 0x989680 ;  /* 0x009896800000895d */ /* 0x004fea0003900000 */
[----:B------:R-:W2:Y:S02]  /*a2e0*/  @!P0 SYNCS.PHASECHK.TRANS64 P0, [R0+URZ], R3 ;  /* 0x00000003000085a7 */ /* 0x000ea400080010ff */
[----:B--2---:R-:W-:Y:S05]  /*a2f0*/  @!P0 BRA `(.L_x_277) ;  /* 0xfffffffc00f08947 */ /* 0x004fea000383ffff */
[----:B------:R-:W-:Y:S05]  /*a300*/  BRA `(.L_x_278) ;  /* 0xffffffa400547947 */ /* 0x000fea000383ffff */
.L_x_89:
[----:B----4-:R-:W-:-:S07]  /*a310*/  MOV R0, UR5 ;  /* 0x0000000500007c02 */ /* 0x010fce0008000f00 */
.L_x_279:
[----:B-1----:R1:W2:Y:S02]  /*a320*/  SYNCS.PHASECHK.TRANS64.TRYWAIT P0, [R0+URZ], R3 ;  /* 0x00000003000075a7 */ /* 0x0022a400080011ff */
[----:B--2---:R-:W-:Y:S05]  /*a330*/  @!P0 NANOSLEEP.SYNCS 0x989680 ;  /* 0x009896800000895d */ /* 0x004fea0003900000 */
[----:B------:R-:W2:Y:S02]  /*a340*/  @!P0 SYNCS.PHASECHK.TRANS64 P0, [R0+URZ], R3 ;  /* 0x00000003000085a7 */ /* 0x000ea400080010ff */
[----:B--2---:R-:W-:Y:S05]  /*a350*/  @!P0 BRA `(.L_x_279) ;  /* 0xfffffffc00f08947 */ /* 0x004fea000383ffff */
[----:B------:R-:W-:Y:S05]  /*a360*/  BRA `(.L_x_280) ;  /* 0xffffffa400607947 */ /* 0x000fea000383ffff */
.L_x_90:
[----:B----4-:R-:W-:-:S07]  /*a370*/  MOV R0, UR5 ;  /* 0x0000000500007c02 */ /* 0x010fce0008000f00 */
.L_x_281:
[----:B-1----:R1:W2:Y:S02]  /*a380*/  SYNCS.PHASECHK.TRANS64.TRYWAIT P0, [R0+URZ], R3 ;  /* 0x00000003000075a7 */ /* 0x0022a400080011ff */
[----:B--2---:R-:W-:Y:S05]  /*a390*/  @!P0 NANOSLEEP.SYNCS 0x989680 ;  /* 0x009896800000895d */ /* 0x004fea0003900000 */
[----:B------:R-:W2:Y:S02]  /*a3a0*/  @!P0 SYNCS.PHASECHK.TRANS64 P0, [R0+URZ], R3 ;  /* 0x00000003000085a7 */ /* 0x000ea400080010ff */
[----:B--2---:R-:W-:Y:S05]  /*a3b0*/  @!P0 BRA `(.L_x_281) ;  /* 0xfffffffc00f08947 */ /* 0x004fea000383ffff */
[----:B------:R-:W-:Y:S05]  /*a3c0*/  BRA `(.L_x_282) ;  /* 0xffffffa4006c7947 */ /* 0x000fea000383ffff */
.L_x_91:
[----:B----4-:R-:W-:-:S07]  /*a3d0*/  MOV R0, UR5 ;  /* 0x0000000500007c02 */ /* 0x010fce0008000f00 */
.L_x_283:
[----:B-1----:R1:W2:Y:S02]  /*a3e0*/  SYNCS.PHASECHK.TRANS64.TRYWAIT P0, [R0+URZ], R3 ;  /* 0x00000003000075a7 */ /* 0x0022a400080011ff */
[----:B--2---:R-:W-:Y:S05]  /*a3f0*/  @!P0 NANOSLEEP.SYNCS 0x989680 ;  /* 0x009896800000895d */ /* 0x004fea0003900000 */
[----:B------:R-:W2:Y:S02]  /*a400*/  @!P0 SYNCS.PHASECHK.TRANS64 P0, [R0+URZ], R3 ;  /* 0x00000003000085a7 */ /* 0x000ea400080010ff */
[----:B--2---:R-:W-:Y:S05]  /*a410*/  @!P0 BRA `(.L_x_283) ;  /* 0xfffffffc00f08947 */ /* 0x004fea000383ffff */
[----:B------:R-:W-:Y:S05]  /*a420*/  BRA `(.L_x_284) ;  /* 0xffffffa400787947 */ /* 0x000fea000383ffff */
.L_x_92:
[----:B----4-:R-:W-:-:S07]  /*a430*/  MOV R0, UR5 ;  /* 0x0000000500007c02 */ /* 0x010fce0008000f00 */
.L_x_285:
[----:B-1----:R1:W2:Y:S02]  /*a440*/  SYNCS.PHASECHK.TRANS64.TRYWAIT P0, [R0+URZ], R3 ;  /* 0x00000003000075a7 */ /* 0x0022a400080011ff */
[----:B--2---:R-:W-:Y:S05]  /*a450*/  @!P0 NANOSLEEP.SYNCS 0x989680 ;  /* 0x009896800000895d */ /* 0x004fea0003900000 */
[----:B------:R-:W2:Y:S02]  /*a460*/  @!P0 SYNCS.PHASECHK.TRANS64 P0, [R0+URZ], R3 ;  /* 0x00000003000085a7 */ /* 0x000ea400080010ff */
[----:B--2---:R-:W-:Y:S05]  /*a470*/  @!P0 BRA `(.L_x_285) ;  /* 0xfffffffc00f08947 */ /* 0x004fea000383ffff */
[----:B------:R-:W-:Y:S05]  /*a480*/  BRA `(.L_x_286) ;  /* 0xffffffa400847947 */ /* 0x000fea000383ffff */
.L_x_93:
[----:B----4-:R-:W-:-:S07]  /*a490*/  MOV R0, UR5 ;  /* 0x0000000500007c02 */ /* 0x010fce0008000f00 */
.L_x_287:
[----:B-1----:R1:W2:Y:S02]  /*a4a0*/  SYNCS.PHASECHK.TRANS64.TRYWAIT P0, [R0+URZ], R3 ;  /* 0x00000003000075a7 */ /* 0x0022a400080011ff */
[----:B--2---:R-:W-:Y:S05]  /*a4b0*/  @!P0 NANOSLEEP.SYNCS 0x989680 ;  /* 0x009896800000895d */ /* 0x004fea0003900000 */
[----:B------:R-:W2:Y:S02]  /*a4c0*/  @!P0 SYNCS.PHASECHK.TRANS64 P0, [R0+URZ], R3 ;  /* 0x00000003000085a7 */ /* 0x000ea400080010ff */
[----:B--2---:R-:W-:Y:S05]  /*a4d0*/  @!P0 BRA `(.L_x_287) ;  /* 0xfffffffc00f08947 */ /* 0x004fea000383ffff */
[----:B------:R-:W-:Y:S05]  /*a4e0*/  BRA `(.L_x_288) ;  /* 0xffffffa400907947 */ /* 0x000fea000383ffff */
.L_x_94:
[----:B----4-:R-:W-:-:S07]  /*a4f0*/  MOV R0, UR5 ;  /* 0x0000000500007c02 */ /* 0x010fce0008000f00 */
.L_x_289:
[----:B-1----:R1:W2:Y:S02]  /*a500*/  SYNCS.PHASECHK.TRANS64.TRYWAIT P0, [R0+URZ], R3 ;  /* 0x00000003000075a7 */ /* 0x0022a400080011ff */
[----:B--2---:R-:W-:Y:S05]  /*a510*/  @!P0 NANOSLEEP.SYNCS 0x989680 ;  /* 0x009896800000895d */ /* 0x004fea0003900000 */
[----:B------:R-:W2:Y:S02]  /*a520*/  @!P0 SYNCS.PHASECHK.TRANS64 P0, [R0+URZ], R3 ;  /* 0x00000003000085a7 */ /* 0x000ea400080010ff */
[----:B--2---:R-:W-:Y:S05]  /*a530*/  @!P0 BRA `(.L_x_289) ;  /* 0xfffffffc00f08947 */ /* 0x004fea000383ffff */
[----:B------:R-:W-:Y:S05]  /*a540*/  BRA `(.L_x_290) ;  /* 0xffffffa4009c7947 */ /* 0x000fea000383ffff */
.L_x_95:
[----:B----4-:R-:W-:-:S07]  /*a550*/  MOV R0, UR5 ;  /* 0x0000000500007c02 */ /* 0x010fce0008000f00 */
.L_x_291:
[----:B-1----:R1:W2:Y:S02]  /*a560*/  SYNCS.PHASECHK.TRANS64.TRYWAIT P0, [R0+URZ], R3 ;  /* 0x00000003000075a7 */ /* 0x0022a400080011ff */
[----:B--2---:R-:W-:Y:S05]  /*a570*/  @!P0 NANOSLEEP.SYNCS 0x989680 ;  /* 0x009896800000895d */ /* 0x004fea0003900000 */
[----:B------:R-:W2:Y:S02]  /*a580*/  @!P0 SYNCS.PHASECHK.TRANS64 P0, [R0+URZ], R3 ;  /* 0x00000003000085a7 */ /* 0x000ea400080010ff */
[----:B--2---:R-:W-:Y:S05]  /*a590*/  @!P0 BRA `(.L_x_291) ;  /* 0xfffffffc00f08947 */ /* 0x004fea000383ffff */
[----:B------:R-:W-:Y:S05]  /*a5a0*/  BRA `(.L_x_292) ;  /* 0xffffffa400a87947 */ /* 0x000fea000383ffff */
.L_x_96:
[----:B----4-:R-:W-:-:S07]  /*a5b0*/  MOV R0, UR5 ;  /* 0x0000000500007c02 */ /* 0x010fce0008000f00 */
.L_x_293:
[----:B-1----:R1:W2:Y:S02]  /*a5c0*/  SYNCS.PHASECHK.TRANS64.TRYWAIT P0, [R0+URZ], R3 ;  /* 0x00000003000075a7 */ /* 0x0022a400080011ff */
[----:B--2---:R-:W-:Y:S05]  /*a5d0*/  @!P0 NANOSLEEP.SYNCS 0x989680 ;  /* 0x009896800000895d */ /* 0x004fea0003900000 */
[----:B------:R-:W2:Y:S02]  /*a5e0*/  @!P0 SYNCS.PHASECHK.TRANS64 P0, [R0+URZ], R3 ;  /* 0x00000003000085a7 */ /* 0x000ea400080010ff */
[----:B--2---:R-:W-:Y:S05]  /*a5f0*/  @!P0 BRA `(.L_x_293) ;  /* 0xfffffffc00f08947 */ /* 0x004fea000383ffff */
[----:B------:R-:W-:Y:S05]  /*a600*/  BRA `(.L_x_294) ;  /* 0xffffffa400b47947 */ /* 0x000fea000383ffff */
.L_x_97:
[----:B----4-:R-:W-:-:S07]  /*a610*/  MOV R0, UR5 ;  /* 0x0000000500007c02 */ /* 0x010fce0008000f00 */
.L_x_295:
[----:B-1----:R1:W2:Y:S02]  /*a620*/  SYNCS.PHASECHK.TRANS64.TRYWAIT P0, [R0+URZ], R3 ;  /* 0x00000003000075a7 */ /* 0x0022a400080011ff */
[----:B--2---:R-:W-:Y:S05]  /*a630*/  @!P0 NANOSLEEP.SYNCS 0x989680 ;  /* 0x009896800000895d */ /* 0x004fea0003900000 */
[----:B------:R-:W2:Y:S02]  /*a640*/  @!P0 SYNCS.PHASECHK.TRANS64 P0, [R0+URZ], R3 ;  /* 0x00000003000085a7 */ /* 0x000ea400080010ff */
[----:B--2---:R-:W-:Y:S05]  /*a650*/  @!P0 BRA `(.L_x_295) ;  /* 0xfffffffc00f08947 */ /* 0x004fea000383ffff */
[----:B------:R-:W-:Y:S05]  /*a660*/  BRA `(.L_x_296) ;  /* 0xffffffa400c07947 */ /* 0x000fea000383ffff */
.L_x_98:
[----:B----4-:R-:W-:-:S07]  /*a670*/  MOV R0, UR5 ;  /* 0x0000000500007c02 */ /* 0x010fce0008000f00 */
.L_x_297:
[----:B-1----:R1:W2:Y:S02]  /*a680*/  SYNCS.PHASECHK.TRANS64.TRYWAIT P0, [R0+URZ], R3 ;  /* 0x00000003000075a7 */ /* 0x0022a400080011ff */
[----:B--2---:R-:W-:Y:S05]  /*a690*/  @!P0 NANOSLEEP.SYNCS 0x989680 ;  /* 0x009896800000895d */ /* 0x004fea0003900000 */
[----:B------:R-:W2:Y:S02]  /*a6a0*/  @!P0 SYNCS.PHASECHK.TRANS64 P0, [R0+URZ], R3 ;  /* 0x00000003000085a7 */ /* 0x000ea400080010ff */
[----:B--2---:R-:W-:Y:S05]  /*a6b0*/  @!P0 BRA `(.L_x_297) ;  /* 0xfffffffc00f08947 */ /* 0x004fea000383ffff */
[----:B------:R-:W-:Y:S05]  /*a6c0*/  BRA `(.L_x_298) ;  /* 0xffffffa400cc7947 */ /* 0x000fea000383ffff */
.L_x_99:
[----:B----4-:R-:W-:-:S07]  /*a6d0*/  MOV R0, UR5 ;  /* 0x0000000500007c02 */ /* 0x010fce0008000f00 */
.L_x_299:
[----:B-1----:R1:W2:Y:S02]  /*a6e0*/  SYNCS.PHASECHK.TRANS64.TRYWAIT P0, [R0+URZ], R3 ;  /* 0x00000003000075a7 */ /* 0x0022a400080011ff */
[----:B--2---:R-:W-:Y:S05]  /*a6f0*/  @!P0 NANOSLEEP.SYNCS 0x989680 ;  /* 0x009896800000895d */ /* 0x004fea0003900000 */
[----:B------:R-:W2:Y:S02]  /*a700*/  @!P0 SYNCS.PHASECHK.TRANS64 P0, [R0+URZ], R3 ;  /* 0x00000003000085a7 */ /* 0x000ea400080010ff */
[----:B--2---:R-:W-:Y:S05]  /*a710*/  @!P0 BRA `(.L_x_299) ;  /* 0xfffffffc00f08947 */ /* 0x004fea000383ffff */
[----:B------:R-:W-:Y:S05]  /*a720*/  BRA `(.L_x_300) ;  /* 0xffffffa400d87947 */ /* 0x000fea000383ffff */
.L_x_100:
[----:B----4-:R-:W-:-:S07]  /*a730*/  MOV R0, UR5 ;  /* 0x0000000500007c02 */ /* 0x010fce0008000f00 */
.L_x_301:
[----:B-1----:R1:W2:Y:S02]  /*a740*/  SYNCS.PHASECHK.TRANS64.TRYWAIT P0, [R0+URZ], R3 ;  /* 0x00000003000075a7 */ /* 0x0022a400080011ff */
[----:B--2---:R-:W-:Y:S05]  /*a750*/  @!P0 NANOSLEEP.SYNCS 0x989680 ;  /* 0x009896800000895d */ /* 0x004fea0003900000 */
[----:B------:R-:W2:Y:S02]  /*a760*/  @!P0 SYNCS.PHASECHK.TRANS64 P0, [R0+URZ], R3 ;  /* 0x00000003000085a7 */ /* 0x000ea400080010ff */
[----:B--2---:R-:W-:Y:S05]  /*a770*/  @!P0 BRA `(.L_x_301) ;  /* 0xfffffffc00f08947 */ /* 0x004fea000383ffff */
[----:B------:R-:W-:Y:S05]  /*a780*/  BRA `(.L_x_302) ;  /* 0xffffffa400e47947 */ /* 0x000fea000383ffff */
.L_x_101:
[----:B----4-:R-:W-:-:S07]  /*a790*/  MOV R0, UR5 ;  /* 0x0000000500007c02 */ /* 0x010fce0008000f00 */
.L_x_303:
[----:B-1----:R1:W2:Y:S02]  /*a7a0*/  SYNCS.PHASECHK.TRANS64.TRYWAIT P0, [R0+URZ], R3 ;  /* 0x00000003000075a7 */ /* 0x0022a400080011ff */
[----:B--2---:R-:W-:Y:S05]  /*a7b0*/  @!P0 NANOSLEEP.SYNCS 0x989680 ;  /* 0x009896800000895d */ /* 0x004fea0003900000 */
[----:B------:R-:W2:Y:S02]  /*a7c0*/  @!P0 SYNCS.PHASECHK.TRANS64 P0, [R0+URZ], R3 ;  /* 0x00000003000085a7 */ /* 0x000ea400080010ff */
[----:B--2---:R-:W-:Y:S05]  /*a7d0*/  @!P0 BRA `(.L_x_303) ;  /* 0xfffffffc00f08947 */ /* 0x004fea000383ffff */
[----:B------:R-:W-:Y:S05]  /*a7e0*/  BRA `(.L_x_304) ;  /* 0xffffffa400f07947 */ /* 0x000fea000383ffff */
.L_x_102:
[----:B----4-:R-:W-:-:S07]  /*a7f0*/  MOV R0, UR5 ;  /* 0x0000000500007c02 */ /* 0x010fce0008000f00 */
.L_x_305:
[----:B-1----:R1:W2:Y:S02]  /*a800*/  SYNCS.PHASECHK.TRANS64.TRYWAIT P0, [R0+URZ], R3 ;  /* 0x00000003000075a7 */ /* 0x0022a400080011ff */
[----:B--2---:R-:W-:Y:S05]  /*a810*/  @!P0 NANOSLEEP.SYNCS 0x989680 ;  /* 0x009896800000895d */ /* 0x004fea0003900000 */
[----:B------:R-:W2:Y:S02]  /*a820*/  @!P0 SYNCS.PHASECHK.TRANS64 P0, [R0+URZ], R3 ;  /* 0x00000003000085a7 */ /* 0x000ea400080010ff */
[----:B--2---:R-:W-:Y:S05]  /*a830*/  @!P0 BRA `(.L_x_305) ;  /* 0xfffffffc00f08947 */ /* 0x004fea000383ffff */
[----:B------:R-:W-:Y:S05]  /*a840*/  BRA `(.L_x_306) ;  /* 0xffffffa400fc7947 */ /* 0x000fea000383ffff */
.L_x_103:
[----:B----4-:R-:W-:-:S07]  /*a850*/  MOV R0, UR5 ;  /* 0x0000000500007c02 */ /* 0x010fce0008000f00 */
.L_x_307:
[----:B-1----:R1:W2:Y:S02]  /*a860*/  SYNCS.PHASECHK.TRANS64.TRYWAIT P0, [R0+URZ], R3 ;  /* 0x00000003000075a7 */ /* 0x0022a400080011ff */
[----:B--2---:R-:W-:Y:S05]  /*a870*/  @!P0 NANOSLEEP.SYNCS 0x989680 ;  /* 0x009896800000895d */ /* 0x004fea0003900000 */
[----:B------:R-:W2:Y:S02]  /*a880*/  @!P0 SYNCS.PHASECHK.TRANS64 P0, [R0+URZ], R3 ;  /* 0x00000003000085a7 */ /* 0x000ea400080010ff */
[----:B--2---:R-:W-:Y:S05]  /*a890*/  @!P0 BRA `(.L_x_307) ;  /* 0xfffffffc00f08947 */ /* 0x004fea000383ffff */
[----:B------:R-:W-:Y:S05]  /*a8a0*/  BRA `(.L_x_308) ;  /* 0xffffffa800087947 */ /* 0x000fea000383ffff */
.L_x_104:
[----:B----4-:R-:W-:-:S07]  /*a8b0*/  MOV R0, UR5 ;  /* 0x0000000500007c02 */ /* 0x010fce0008000f00 */
.L_x_309:
[----:B-1----:R1:W2:Y:S02]  /*a8c0*/  SYNCS.PHASECHK.TRANS64.TRYWAIT P0, [R0+URZ], R3 ;  /* 0x00000003000075a7 */ /* 0x0022a400080011ff */
[----:B--2---:R-:W-:Y:S05]  /*a8d0*/  @!P0 NANOSLEEP.SYNCS 0x989680 ;  /* 0x009896800000895d */ /* 0x004fea0003900000 */
[----:B------:R-:W2:Y:S02]  /*a8e0*/  @!P0 SYNCS.PHASECHK.TRANS64 P0, [R0+URZ], R3 ;  /* 0x00000003000085a7 */ /* 0x000ea400080010ff */
[----:B--2---:R-:W-:Y:S05]  /*a8f0*/  @!P0 BRA `(.L_x_309) ;  /* 0xfffffffc00f08947 */ /* 0x004fea000383ffff */
[----:B------:R-:W-:Y:S05]  /*a900*/  BRA `(.L_x_310) ;  /* 0xffffffa800147947 */ /* 0x000fea000383ffff */
.L_x_105:
[----:B----4-:R-:W-:-:S07]  /*a910*/  MOV R0, UR5 ;  /* 0x0000000500007c02 */ /* 0x010fce0008000f00 */
.L_x_311:
[----:B-1----:R1:W2:Y:S02]  /*a920*/  SYNCS.PHASECHK.TRANS64.TRYWAIT P0, [R0+URZ], R3 ;  /* 0x00000003000075a7 */ /* 0x0022a400080011ff */
[----:B--2---:R-:W-:Y:S05]  /*a930*/  @!P0 NANOSLEEP.SYNCS 0x989680 ;  /* 0x009896800000895d */ /* 0x004fea0003900000 */
[----:B------:R-:W2:Y:S02]  /*a940*/  @!P0 SYNCS.PHASECHK.TRANS64 P0, [R0+URZ], R3 ;  /* 0x00000003000085a7 */ /* 0x000ea400080010ff */
[----:B--2---:R-:W-:Y:S05]  /*a950*/  @!P0 BRA `(.L_x_311) ;  /* 0xfffffffc00f08947 */ /* 0x004fea000383ffff */
[----:B------:R-:W-:Y:S05]  /*a960*/  BRA `(.L_x_312) ;  /* 0xffffffa800207947 */ /* 0x000fea000383ffff */
.L_x_106:
[----:B----4-:R-:W-:-:S07]  /*a970*/  MOV R0, UR5 ;  /* 0x0000000500007c02 */ /* 0x010fce0008000f00 */
.L_x_313:
[----:B-1----:R1:W2:Y:S02]  /*a980*/  SYNCS.PHASECHK.TRANS64.TRYWAIT P0, [R0+URZ], R3 ;  /* 0x00000003000075a7 */ /* 0x0022a400080011ff */
[----:B--2---:R-:W-:Y:S05]  /*a990*/  @!P0 NANOSLEEP.SYNCS 0x989680 ;  /* 0x009896800000895d */ /* 0x004fea0003900000 */
[----:B------:R-:W2:Y:S02]  /*a9a0*/  @!P0 SYNCS.PHASECHK.TRANS64 P0, [R0+URZ], R3 ;  /* 0x00000003000085a7 */ /* 0x000ea400080010ff */
[----:B--2---:R-:W-:Y:S05]  /*a9b0*/  @!P0 BRA `(.L_x_313) ;  /* 0xfffffffc00f08947 */ /* 0x004fea000383ffff */
[----:B------:R-:W-:Y:S05]  /*a9c0*/  BRA `(.L_x_314) ;  /* 0xffffffa8002c7947 */ /* 0x000fea000383ffff */
.L_x_107:
[----:B----4-:R-:W-:-:S07]  /*a9d0*/  MOV R0, UR5 ;  /* 0x0000000500007c02 */ /* 0x010fce0008000f00 */
.L_x_315:
[----:B-1----:R1:W2:Y:S02]  /*a9e0*/  SYNCS.PHASECHK.TRANS64.TRYWAIT P0, [R0+URZ], R3 ;  /* 0x00000003000075a7 */ /* 0x0022a400080011ff */
[----:B--2---:R-:W-:Y:S05]  /*a9f0*/  @!P0 NANOSLEEP.SYNCS 0x989680 ;  /* 0x009896800000895d */ /* 0x004fea0003900000 */
[----:B------:R-:W2:Y:S02]  /*aa00*/  @!P0 SYNCS.PHASECHK.TRANS64 P0, [R0+URZ], R3 ;  /* 0x00000003000085a7 */ /* 0x000ea400080010ff */
[----:B--2---:R-:W-:Y:S05]  /*aa10*/  @!P0 BRA `(.L_x_315) ;  /* 0xfffffffc00f08947 */ /* 0x004fea000383ffff */
[----:B------:R-:W-:Y:S05]  /*aa20*/  BRA `(.L_x_316) ;  /* 0xffffffa800387947 */ /* 0x000fea000383ffff */
.L_x_110:
[----:B-1----:R1:W2:Y:S02]  /*aa30*/  SYNCS.PHASECHK.TRANS64.TRYWAIT P0, [R0+URZ+0x510], R5 ;  /* 0x00051005000075a7 */ /* 0x0022a400080011ff */
[----:B--2---:R-:W-:Y:S05]  /*aa40*/  @!P0 NANOSLEEP.SYNCS 0x989680 ;  /* 0x009896800000895d */ /* 0x004fea0003900000 */
[----:B------:R-:W2:Y:S02]  /*aa50*/  @!P0 SYNCS.PHASECHK.TRANS64 P0, [R0+URZ+0x510], R5 ;  /* 0x00051005000085a7 */ /* 0x000ea400080010ff */
[----:B--2---:R-:W-:Y:S05]  /*aa60*/  @!P0 BRA `(.L_x_110) ;  /* 0xfffffffc00f08947 */ /* 0x004fea000383ffff */
[----:B------:R-:W-:Y:S05]  /*aa70*/  BRA `(.L_x_317) ;  /* 0xffffffa800947947 */ /* 0x000fea000383ffff */
.L_x_111:
[----:B------:R-:W-:-:S07]  /*aa80*/  MOV R0, UR5 ;  /* 0x0000000500007c02 */ /* 0x000fce0008000f00 */
.L_x_318:
[----:B-1----:R1:W2:Y:S02]  /*aa90*/  SYNCS.PHASECHK.TRANS64.TRYWAIT P0, [R0+URZ+0x4c0], R5 ;  /* 0x0004c005000075a7 */ /* 0x0022a400080011ff */
[----:B--2---:R-:W-:Y:S05]  /*aaa0*/  @!P0 NANOSLEEP.SYNCS 0x989680 ;  /* 0x009896800000895d */ /* 0x004fea0003900000 */
[----:B------:R-:W2:Y:S02]  /*aab0*/  @!P0 SYNCS.PHASECHK.TRANS64 P0, [R0+URZ+0x4c0], R5 ;  /* 0x0004c005000085a7 */ /* 0x000ea400080010ff */
[----:B--2---:R-:W-:Y:S05]  /*aac0*/  @!P0 BRA `(.L_x_318) ;  /* 0xfffffffc00f08947 */ /* 0x004fea000383ffff */
[----:B------:R-:W-:Y:S05]  /*aad0*/  BRA `(.L_x_319) ;  /* 0xffffffa800a47947 */ /* 0x000fea000383ffff */
.L_x_112:
[----:B-1----:R1:W2:Y:S02]  /*aae0*/  SYNCS.PHASECHK.TRANS64.TRYWAIT P1, [R0+URZ+0x4b0], R5 ;  /* 0x0004b005000075a7 */ /* 0x0022a400080211ff */
[----:B--2---:R-:W-:Y:S05]  /*aaf0*/  @!P1 NANOSLEEP.SYNCS 0x989680 ;  /* 0x009896800000995d */ /* 0x004fea0003900000 */
[----:B------:R-:W2:Y:S02]  /*ab00*/  @!P1 SYNCS.PHASECHK.TRANS64 P1, [R0+URZ+0x4b0], R5 ;  /* 0x0004b005000095a7 */ /* 0x000ea400080210ff */
[----:B--2---:R-:W-:Y:S05]  /*ab10*/  @!P1 BRA `(.L_x_112) ;  /* 0xfffffffc00f09947 */ /* 0x004fea000383ffff */
[----:B------:R-:W-:Y:S05]  /*ab20*/  BRA `(.L_x_320) ;  /* 0xffffffa800d47947 */ /* 0x000fea000383ffff */
.L_x_115:
[----:B------:R-:W-:-:S07]  /*ab30*/  MOV R0, UR5 ;  /* 0x0000000500007c02 */ /* 0x000fce0008000f00 */
.L_x_321:
[----:B-1----:R1:W2:Y:S02]  /*ab40*/  SYNCS.PHASECHK.TRANS64.TRYWAIT P0, [R0+URZ+0x4c0], R3 ;  /* 0x0004c003000075a7 */ /* 0x0022a400080011ff */
[----:B--2---:R-:W-:Y:S05]  /*ab50*/  @!P0 NANOSLEEP.SYNCS 0x989680 ;  /* 0x009896800000895d */ /* 0x004fea0003900000 */
[----:B------:R-:W2:Y:S02]  /*ab60*/  @!P0 SYNCS.PHASECHK.TRANS64 P0, [R0+URZ+0x4c0], R3 ;  /* 0x0004c003000085a7 */ /* 0x000ea400080010ff */
[----:B--2---:R-:W-:Y:S05]  /*ab70*/  @!P0 BRA `(.L_x_321) ;  /* 0xfffffffc00f08947 */ /* 0x004fea000383ffff */
[----:B------:R-:W-:Y:S05]  /*ab80*/  BRA `(.L_x_114) ;  /* 0xffffffac00287947 */ /* 0x000fea000383ffff */
.L_x_122:
[----:B-1----:R1:W2:Y:S02]  /*ab90*/  SYNCS.PHASECHK.TRANS64.TRYWAIT P1, [R0+URZ+0x4b0], R5 ;  /* 0x0004b005000075a7 */ /* 0x0022a400080211ff */
[----:B--2---:R-:W-:Y:S05]  /*aba0*/  @!P1 NANOSLEEP.SYNCS 0x989680 ;  /* 0x009896800000995d */ /* 0x004fea0003900000 */
[----:B------:R-:W2:Y:S02]  /*abb0*/  @!P1 SYNCS.PHASECHK.TRANS64 P1, [R0+URZ+0x4b0], R5 ;  /* 0x0004b005000095a7 */ /* 0x000ea400080210ff */
[----:B--2---:R-:W-:Y:S05]  /*abc0*/  @!P1 BRA `(.L_x_122) ;  /* 0xfffffffc00f09947 */ /* 0x004fea000383ffff */
[----:B------:R-:W-:Y:S05]  /*abd0*/  BRA `(.L_x_322) ;  /* 0xffffffb000807947 */ /* 0x000fea000383ffff */
.L_x_123:
[----:B------:R-:W-:-:S07]  /*abe0*/  MOV R3, UR9 ;  /* 0x0000000900037c02 */ /* 0x000fce0008000f00 */
.L_x_323:
[----:B-1----:R1:W2:Y:S02]  /*abf0*/  SYNCS.PHASECHK.TRANS64.TRYWAIT P0, [R3+URZ+0x4f0], R0 ;  /* 0x0004f000030075a7 */ /* 0x0022a400080011ff */
[----:B--2---:R-:W-:Y:S05]  /*ac00*/  @!P0 NANOSLEEP.SYNCS 0x989680 ;  /* 0x009896800000895d */ /* 0x004fea0003900000 */
[----:B------:R-:W2:Y:S02]  /*ac10*/  @!P0 SYNCS.PHASECHK.TRANS64 P0, [R3+URZ+0x4f0], R0 ;  /* 0x0004f000030085a7 */ /* 0x000ea400080010ff */
[----:B--2---:R-:W-:Y:S05]  /*ac20*/  @!P0 BRA `(.L_x_323) ;  /* 0xfffffffc00f08947 */ /* 0x004fea000383ffff */
[----:B------:R-:W-:Y:S05]  /*ac30*/  BRA `(.L_x_324) ;  /* 0xffffffb000b47947 */ /* 0x000fea000383ffff */
.L_x_126:
[----:B------:R-:W-:Y:S07]  /*ac40*/  MOV R0, UR7 ;  /* 0x0000000700007c02 */ /* 0x000fee0008000f00 */
.L_x_325:
[----:B-1----:R1:W2:Y:S02]  /*ac50*/  SYNCS.PHASECHK.TRANS64.TRYWAIT P0, [R0+URZ], R3 ;  /* 0x00000003000075a7 */ /* 0x0022a400080011ff */
[----:B--2---:R-:W-:Y:S05]  /*ac60*/  @!P0 NANOSLEEP.SYNCS 0x989680 ;  /* 0x009896800000895d */ /* 0x004fea0003900000 */
[----:B------:R-:W2:Y:S02]  /*ac70*/  @!P0 SYNCS.PHASECHK.TRANS64 P0, [R0+URZ], R3 ;  /* 0x00000003000085a7 */ /* 0x000ea400080010ff */
[----:B--2---:R-:W-:Y:S05]  /*ac80*/  @!P0 BRA `(.L_x_325) ;  /* 0xfffffffc00f08947 */ /* 0x004fea000383ffff */
[----:B------:R-:W-:Y:S05]  /*ac90*/  BRA `(.L_x_125) ;  /* 0xffffffb000ec7947 */ /* 0x000fea000383ffff */
.L_x_129:
[----:B------:R-:W-:-:S07]  /*aca0*/  MOV R0, UR5 ;  /* 0x0000000500007c02 */ /* 0x000fce0008000f00 */
.L_x_326:
[----:B--2---:R2:W3:Y:S02]  /*acb0*/  SYNCS.PHASECHK.TRANS64.TRYWAIT P0, [R0+URZ], R3 ;  /* 0x00000003000075a7 */ /* 0x0044e400080011ff */
[----:B---3--:R-:W-:Y:S05]  /*acc0*/  @!P0 NANOSLEEP.SYNCS 0x989680 ;  /* 0x009896800000895d */ /* 0x008fea0003900000 */
[----:B------:R-:W3:Y:S02]  /*acd0*/  @!P0 SYNCS.PHASECHK.TRANS64 P0, [R0+URZ], R3 ;  /* 0x00000003000085a7 */ /* 0x000ee400080010ff */
[----:B---3--:R-:W-:Y:S05]  /*ace0*/  @!P0 BRA `(.L_x_326) ;  /* 0xfffffffc00f08947 */ /* 0x008fea000383ffff */
[----:B------:R-:W-:Y:S05]  /*acf0*/  BRA `(.L_x_327) ;  /* 0xffffffb4008c7947 */ /* 0x000fea000383ffff */
.L_x_130:
[----:B------:R-:W-:-:S07]  /*ad00*/  MOV R0, UR5 ;  /* 0x0000000500007c02 */ /* 0x000fce0008000f00 */
.L_x_328:
[----:B--2---:R2:W3:Y:S02]  /*ad10*/  SYNCS.PHASECHK.TRANS64.TRYWAIT P0, [R0+URZ], R3 ;  /* 0x00000003000075a7 */ /* 0x0044e400080011ff */
[----:B---3--:R-:W-:Y:S05]  /*ad20*/  @!P0 NANOSLEEP.SYNCS 0x989680 ;  /* 0x009896800000895d */ /* 0x008fea0003900000 */
[----:B------:R-:W3:Y:S02]  /*ad30*/  @!P0 SYNCS.PHASECHK.TRANS64 P0, [R0+URZ], R3 ;  /* 0x00000003000085a7 */ /* 0x000ee400080010ff */
[----:B---3--:R-:W-:Y:S05]  /*ad40*/  @!P0 BRA `(.L_x_328) ;  /* 0xfffffffc00f08947 */ /* 0x008fea000383ffff */
[----:B------:R-:W-:Y:S05]  /*ad50*/  BRA `(.L_x_329) ;  /* 0xffffffb400987947 */ /* 0x000fea000383ffff */
.L_x_131:
[----:B------:R-:W-:-:S07]  /*ad60*/  MOV R0, UR5 ;  /* 0x0000000500007c02 */ /* 0x000fce0008000f00 */
.L_x_330:
[----:B--2---:R2:W3:Y:S02]  /*ad70*/  SYNCS.PHASECHK.TRANS64.TRYWAIT P0, [R0+URZ], R3 ;  /* 0x00000003000075a7 */ /* 0x0044e400080011ff */
[----:B---3--:R-:W-:Y:S05]  /*ad80*/  @!P0 NANOSLEEP.SYNCS 0x989680 ;  /* 0x009896800000895d */ /* 0x008fea0003900000 */
[----:B------:R-:W3:Y:S02]  /*ad90*/  @!P0 SYNCS.PHASECHK.TRANS64 P0, [R0+URZ], R3 ;  /* 0x00000003000085a7 */ /* 0x000ee400080010ff */
[----:B---3--:R-:W-:Y:S05]  /*ada0*/  @!P0 BRA `(.L_x_330) ;  /* 0xfffffffc00f08947 */ /* 0x008fea000383ffff */
[----:B------:R-:W-:Y:S05]  /*adb0*/  BRA `(.L_x_331) ;  /* 0xffffffb400a47947 */ /* 0x000fea000383ffff */
.L_x_132:
[----:B------:R-:W-:-:S07]  /*adc0*/  MOV R0, UR7 ;  /* 0x0000000700007c02 */ /* 0x000fce0008000f00 */
.L_x_332:
[----:B--2---:R2:W3:Y:S02]  /*add0*/  SYNCS.PHASECHK.TRANS64.TRYWAIT P0, [R0+URZ], R3 ;  /* 0x00000003000075a7 */ /* 0x0044e400080011ff */
[----:B---3--:R-:W-:Y:S05]  /*ade0*/  @!P0 NANOSLEEP.SYNCS 0x989680 ;  /* 0x009896800000895d */ /* 0x008fea0003900000 */
[----:B------:R-:W3:Y:S02]  /*adf0*/  @!P0 SYNCS.PHASECHK.TRANS64 P0, [R0+URZ], R3 ;  /* 0x00000003000085a7 */ /* 0x000ee400080010ff */
[----:B---3--:R-:W-:Y:S05]  /*ae00*/  @!P0 BRA `(.L_x_332) ;  /* 0xfffffffc00f08947 */ /* 0x008fea000383ffff */
[----:B------:R-:W-:Y:S05]  /*ae10*/  BRA `(.L_x_333) ;  /* 0xffffffb400b07947 */ /* 0x000fea000383ffff */
.L_x_137:
[----:B--2---:R2:W3:Y:S02]  /*ae20*/  SYNCS.PHASECHK.TRANS64.TRYWAIT P0, [R0+URZ+0x4b0], R3 ;  /* 0x0004b003000075a7 */ /* 0x0044e400080011ff */
[----:B---3--:R-:W-:Y:S05]  /*ae30*/  @!P0 NANOSLEEP.SYNCS 0x989680 ;  /* 0x009896800000895d */ /* 0x008fea0003900000 */
[----:B------:R-:W3:Y:S02]  /*ae40*/  @!P0 SYNCS.PHASECHK.TRANS64 P0, [R0+URZ+0x4b0], R3 ;  /* 0x0004b003000085a7 */ /* 0x000ee400080010ff */
[----:B---3--:R-:W-:Y:S05]  /*ae50*/  @!P0 BRA `(.L_x_137) ;  /* 0xfffffffc00f08947 */ /* 0x008fea000383ffff */
[----:B------:R-:W-:Y:S05]  /*ae60*/  BRA `(.L_x_334) ;  /* 0xffffffb800a87947 */ /* 0x000fea000383ffff */
.L_x_140:
[----:B------:R-:W-:Y:S07]  /*ae70*/  MOV R0, UR7 ;  /* 0x0000000700007c02 */ /* 0x000fee0008000f00 */
.L_x_335:
[----:B--2---:R2:W3:Y:S02]  /*ae80*/  SYNCS.PHASECHK.TRANS64.TRYWAIT P0, [R0+URZ+0x4a8], R3 ;  /* 0x0004a803000075a7 */ /* 0x0044e400080011ff */
[----:B---3--:R-:W-:Y:S05]  /*ae90*/  @!P0 NANOSLEEP.SYNCS 0x989680 ;  /* 0x009896800000895d */ /* 0x008fea0003900000 */
[----:B------:R-:W3:Y:S02]  /*aea0*/  @!P0 SYNCS.PHASECHK.TRANS64 P0, [R0+URZ+0x4a8], R3 ;  /* 0x0004a803000085a7 */ /* 0x000ee400080010ff */
[----:B---3--:R-:W-:Y:S05]  /*aeb0*/  @!P0 BRA `(.L_x_335) ;  /* 0xfffffffc00f08947 */ /* 0x008fea000383ffff */
[----:B------:R-:W-:Y:S05]  /*aec0*/  BRA `(.L_x_139) ;  /* 0xffffffbc00907947 */ /* 0x000fea000383ffff */
.L_x_143:
[----:B------:R-:W-:Y:S07]  /*aed0*/  MOV R3, UR13 ;  /* 0x0000000d00037c02 */ /* 0x000fee0008000f00 */
.L_x_336:
[----:B-1----:R1:W2:Y:S02]  /*aee0*/  SYNCS.PHASECHK.TRANS64.TRYWAIT P2, [R3+URZ+0x490], R12 ;  /* 0x0004900c030075a7 */ /* 0x0022a400080411ff */
[----:B--2---:R-:W-:Y:S05]  /*aef0*/  @!P2 NANOSLEEP.SYNCS 0x989680 ;  /* 0x009896800000a95d */ /* 0x004fea0003900000 */
[----:B------:R-:W2:Y:S02]  /*af00*/  @!P2 SYNCS.PHASECHK.TRANS64 P2, [R3+URZ+0x490], R12 ;  /* 0x0004900c0300a5a7 */ /* 0x000ea400080410ff */
[----:B--2---:R-:W-:Y:S05]  /*af10*/  @!P2 BRA `(.L_x_336) ;  /* 0xfffffffc00f0a947 */ /* 0x004fea000383ffff */
[----:B------:R-:W-:Y:S05]  /*af20*/  BRA `(.L_x_337) ;  /* 0xffffffc0002c7947 */ /* 0x000fea000383ffff */
.L_x_145:
[----:B------:R-:W-:-:S07]  /*af30*/  MOV R0, UR4 ;  /* 0x0000000400007c02 */ /* 0x000fce0008000f00 */
.L_x_338:
[----:B-1----:R1:W3:Y:S02]  /*af40*/  SYNCS.PHASECHK.TRANS64.TRYWAIT P0, [R0+URZ], R3 ;  /* 0x00000003000075a7 */ /* 0x0022e400080011ff */
[----:B---3--:R-:W-:Y:S05]  /*af50*/  @!P0 NANOSLEEP.SYNCS 0x989680 ;  /* 0x009896800000895d */ /* 0x008fea0003900000 */
[----:B------:R-:W3:Y:S02]  /*af60*/  @!P0 SYNCS.PHASECHK.TRANS64 P0, [R0+URZ], R3 ;  /* 0x00000003000085a7 */ /* 0x000ee400080010ff */
[----:B---3--:R-:W-:Y:S05]  /*af70*/  @!P0 BRA `(.L_x_338) ;  /* 0xfffffffc00f08947 */ /* 0x008fea000383ffff */
[----:B------:R-:W-:Y:S05]  /*af80*/  BRA `(.L_x_339) ;  /* 0xffffffc000c87947 */ /* 0x000fea000383ffff */
.L_x_147:
[----:B--2---:R2:W4:Y:S02]  /*af90*/  SYNCS.PHASECHK.TRANS64.TRYWAIT P0, [R0+URZ+0x4b0], R3 ;  /* 0x0004b003000075a7 */ /* 0x00452400080011ff */
[----:B----4-:R-:W-:Y:S05]  /*afa0*/  @!P0 NANOSLEEP.SYNCS 0x989680 ;  /* 0x009896800000895d */ /* 0x010fea0003900000 */
[----:B------:R-:W4:Y:S02]  /*afb0*/  @!P0 SYNCS.PHASECHK.TRANS64 P0, [R0+URZ+0x4b0], R3 ;  /* 0x0004b003000085a7 */ /* 0x000f2400080010ff */
[----:B----4-:R-:W-:Y:S05]  /*afc0*/  @!P0 BRA `(.L_x_147) ;  /* 0xfffffffc00f08947 */ /* 0x010fea000383ffff */
[----:B------:R-:W-:Y:S05]  /*afd0*/  BRA `(.L_x_340) ;  /* 0xffffffc400b87947 */ /* 0x000fea000383ffff */
.L_x_157:
[----:B-1----:R1:W2:Y:S02]  /*afe0*/  SYNCS.PHASECHK.TRANS64.TRYWAIT P1, [R0+URZ+0x480], R5 ;  /* 0x00048005000075a7 */ /* 0x0022a400080211ff */
[----:B--2---:R-:W-:Y:S05]  /*aff0*/  @!P1 NANOSLEEP.SYNCS 0x989680 ;  /* 0x009896800000995d */ /* 0x004fea0003900000 */
[----:B------:R-:W2:Y:S02]  /*b000*/  @!P1 SYNCS.PHASECHK.TRANS64 P1, [R0+URZ+0x480], R5 ;  /* 0x00048005000095a7 */ /* 0x000ea400080210ff */
[----:B--2---:R-:W-:Y:S05]  /*b010*/  @!P1 BRA `(.L_x_157) ;  /* 0xfffffffc00f09947 */ /* 0x004fea000383ffff */
[----:B------:R-:W-:Y:S05]  /*b020*/  BRA `(.L_x_156) ;  /* 0xffffffd000987947 */ /* 0x000fea000383ffff */
.L_x_159:
[----:B-1----:R1:W4:Y:S02]  /*b030*/  SYNCS.PHASECHK.TRANS64.TRYWAIT P1, [R64+URZ+0x4d0], R7 ;  /* 0x0004d007400075a7 */ /* 0x00232400080211ff */
[----:B----4-:R-:W-:Y:S05]  /*b040*/  @!P1 NANOSLEEP.SYNCS 0x989680 ;  /* 0x009896800000995d */ /* 0x010fea0003900000 */
[----:B------:R-:W4:Y:S02]  /*b050*/  @!P1 SYNCS.PHASECHK.TRANS64 P1, [R64+URZ+0x4d0], R7 ;  /* 0x0004d007400095a7 */ /* 0x000f2400080210ff */
[----:B----4-:R-:W-:Y:S05]  /*b060*/  @!P1 BRA `(.L_x_159) ;  /* 0xfffffffc00f09947 */ /* 0x010fea000383ffff */
[----:B------:R-:W-:Y:S05]  /*b070*/  BRA `(.L_x_158) ;  /* 0xffffffd000cc7947 */ /* 0x000fea000383ffff */
        .weak           $__internal_0_$__cuda_sm10x_tcgen05_guardrail_trap_col_being_dealloced_not_returned_by_alloc
        .type           $__internal_0_$__cuda_sm10x_tcgen05_guardrail_trap_col_being_dealloced_not_returned_by_alloc,@function
        .size           $__internal_0_$__cuda_sm10x_tcgen05_guardrail_trap_col_being_dealloced_not_returned_by_alloc,($__internal_1_$__cuda_sm10x_tcgen05_guardrail_trap_phase_invalid_during_alloc - $__internal_0_$__cuda_sm10x_tcgen05_guardrail_trap_col_being_dealloced_not_returned_by_alloc)
$__internal_0_$__cuda_sm10x_tcgen05_guardrail_trap_col_being_dealloced_not_returned_by_alloc:
[----:B------:R-:W-:Y:S05]  /*b080*/  BPT.TRAP 0x1 ;  /* 0x000000040000795c */ /* 0x000fea0000300000 */
[----:B------:R-:W-:-:S04]  /*b090*/  HFMA2 R3, -RZ, RZ, 0, 0 ;  /* 0x00000000ff037431 */ /* 0x000fc800000001ff */
[----:B------:R-:W-:Y:S05]  /*b0a0*/  RET.REL.NODEC R2 `(_ZN7cutlass13device_kernelINS_4gemm6kernel13GemmUniversalIN4cute5tupleIJiiiiEEENS1_10collective13CollectiveMmaINS1_35MainloopSm100TmaUmmaWarpSpecializedILi72ELi2ELi4ENS5_IJNS4_1CILi1EEESB_SB_EEEEENS5_IJNSA_ILi64EEENSA_ILi32EEENSA_ILi16EEEEEENS_10bfloat16_tENS5_IJlSB_lEEESI_SJ_NS4_8TiledMMAINS4_8MMA_AtomIJNS4_20SM100_MMA_F16BF16_SSISI_SI_fLi64ELi32ELNS4_4UMMA5MajorE0ELSO_0ELNSN_7ScaleInE0ELSP_0EEEEEENS4_6LayoutISC_NS5_IJNSA_ILi0EEEST_ST_EEEEENS5_IJNS4_10UnderscoreESW_SW_EEEEENS4_13SM90_TMA_LOADENS4_14ComposedLayoutINS4_7SwizzleILi1ELi4ELi3EEENS4_18smem_ptr_flag_bitsILi16EEENSS_INS5_IJNSA_ILi8EEESG_EEENS5_IJSG_SB_EEEEEEEvNS4_8identityESZ_S19_vS1A_EENS_8epilogue10collective18CollectiveEpilogueINS1C_23Sm100TmaWarpSpecializedILi2ELi1ELi16ELb1ELb0EEEJSH_NS5_IJNSS_ISE_SB_EENSS_ISF_SB_EEEEESI_SJ_SI_SJ_NS1C_6fusion15FusionCallbacksIS1G_NS1K_17LinearCombinationISI_fSI_fLNS_15FloatRoundStyleE2EEESH_S1J_JEEENS4_5SM1004TMEM4LOAD26SM100_TMEM_LOAD_16dp256b4xESZ_NS10_INS11_ILi2ELi4ELi3EEES14_NSS_INS5_IJS15_SF_EEENS5_IJSF_SB_EEEEEEENS4_17SM75_U32x4_LDSM_NENS4_14SM90_TMA_STOREES1Y_NS4_17SM90_U32x4_STSM_NENS4_39AutoVectorizingCopyWithAssumedAlignmentILi128EEEEEEvvEEEEvNT_6ParamsE) ;  /* 0xffffff4c02d47950 */ /* 0x000fea0003c3ffff */
        .weak           $__internal_1_$__cuda_sm10x_tcgen05_guardrail_trap_phase_invalid_during_alloc
        .type           $__internal_1_$__cuda_sm10x_tcgen05_guardrail_trap_phase_invalid_during_alloc,@function
        .size           $__internal_1_$__cuda_sm10x_tcgen05_guardrail_trap_phase_invalid_during_alloc,($__internal_2_$__cuda_sm10x_tcgen05_guardrail_trap_unallocated_columns_being_dealloced - $__internal_1_$__cuda_sm10x_tcgen05_guardrail_trap_phase_invalid_during_alloc)
$__internal_1_$__cuda_sm10x_tcgen05_guardrail_trap_phase_invalid_during_alloc:
[----:B------:R-:W-:Y:S05]  /*b0b0*/  BPT.TRAP 0x1 ;  /* 0x000000040000795c */ /* 0x000fea0000300000 */
[----:B------:R-:W-:-:S04]  /*b0c0*/  MOV R3, 0x0 ;  /* 0x0000000000037802 */ /* 0x000fc80000000f00 */
[----:B------:R-:W-:Y:S05]  /*b0d0*/  RET.REL.NODEC R2 `(_ZN7cutlass13device_kernelINS_4gemm6kernel13GemmUniversalIN4cute5tupleIJiiiiEEENS1_10collective13CollectiveMmaINS1_35MainloopSm100TmaUmmaWarpSpecializedILi72ELi2ELi4ENS5_IJNS4_1CILi1EEESB_SB_EEEEENS5_IJNSA_ILi64EEENSA_ILi32EEENSA_ILi16EEEEEENS_10bfloat16_tENS5_IJlSB_lEEESI_SJ_NS4_8TiledMMAINS4_8MMA_AtomIJNS4_20SM100_MMA_F16BF16_SSISI_SI_fLi64ELi32ELNS4_4UMMA5MajorE0ELSO_0ELNSN_7ScaleInE0ELSP_0EEEEEENS4_6LayoutISC_NS5_IJNSA_ILi0EEEST_ST_EEEEENS5_IJNS4_10UnderscoreESW_SW_EEEEENS4_13SM90_TMA_LOADENS4_14ComposedLayoutINS4_7SwizzleILi1ELi4ELi3EEENS4_18smem_ptr_flag_bitsILi16EEENSS_INS5_IJNSA_ILi8EEESG_EEENS5_IJSG_SB_EEEEEEEvNS4_8identityESZ_S19_vS1A_EENS_8epilogue10collective18CollectiveEpilogueINS1C_23Sm100TmaWarpSpecializedILi2ELi1ELi16ELb1ELb0EEEJSH_NS5_IJNSS_ISE_SB_EENSS_ISF_SB_EEEEESI_SJ_SI_SJ_NS1C_6fusion15FusionCallbacksIS1G_NS1K_17LinearCombinationISI_fSI_fLNS_15FloatRoundStyleE2EEESH_S1J_JEEENS4_5SM1004TMEM4LOAD26SM100_TMEM_LOAD_16dp256b4xESZ_NS10_INS11_ILi2ELi4ELi3EEES14_NSS_INS5_IJS15_SF_EEENS5_IJSF_SB_EEEEEEENS4_17SM75_U32x4_LDSM_NENS4_14SM90_TMA_STOREES1Y_NS4_17SM90_U32x4_STSM_NENS4_39AutoVectorizingCopyWithAssumedAlignmentILi128EEEEEEvvEEEEvNT_6ParamsE) ;  /* 0xffffff4c02c87950 */ /* 0x000fea0003c3ffff */
        .weak           $__internal_2_$__cuda_sm10x_tcgen05_guardrail_trap_unallocated_columns_being_dealloced
        .type           $__internal_2_$__cuda_sm10x_tcgen05_guardrail_trap_unallocated_columns_being_dealloced,@function
        .size           $__internal_2_$__cuda_sm10x_tcgen05_guardrail_trap_unallocated_columns_being_dealloced,(.L_x_342 - $__internal_2_$__cuda_sm10x_tcgen05_guardrail_trap_unallocated_columns_being_dealloced)
$__internal_2_$__cuda_sm10x_tcgen05_guardrail_trap_unallocated_columns_being_dealloced:
[----:B------:R-:W-:Y:S05]  /*b0e0*/  BPT.TRAP 0x1 ;  /* 0x000000040000795c */ /* 0x000fea0000300000 */
[----:B------:R-:W-:-:S04]  /*b0f0*/  HFMA2 R3, -RZ, RZ, 0, 0 ;  /* 0x00000000ff037431 */ /* 0x000fc800000001ff */
[----:B------:R-:W-:Y:S05]  /*b100*/  RET.REL.NODEC R2 `(_ZN7cutlass13device_kernelINS_4gemm6kernel13GemmUniversalIN4cute5tupleIJiiiiEEENS1_10collective13CollectiveMmaINS1_35MainloopSm100TmaUmmaWarpSpecializedILi72ELi2ELi4ENS5_IJNS4_1CILi1EEESB_SB_EEEEENS5_IJNSA_ILi64EEENSA_ILi32EEENSA_ILi16EEEEEENS_10bfloat16_tENS5_IJlSB_lEEESI_SJ_NS4_8TiledMMAINS4_8MMA_AtomIJNS4_20SM100_MMA_F16BF16_SSISI_SI_fLi64ELi32ELNS4_4UMMA5MajorE0ELSO_0ELNSN_7ScaleInE0ELSP_0EEEEEENS4_6LayoutISC_NS5_IJNSA_ILi0EEEST_ST_EEEEENS5_IJNS4_10UnderscoreESW_SW_EEEEENS4_13SM90_TMA_LOADENS4_14ComposedLayoutINS4_7SwizzleILi1ELi4ELi3EEENS4_18smem_ptr_flag_bitsILi16EEENSS_INS5_IJNSA_ILi8EEESG_EEENS5_IJSG_SB_EEEEEEEvNS4_8identityESZ_S19_vS1A_EENS_8epilogue10collective18CollectiveEpilogueINS1C_23Sm100TmaWarpSpecializedILi2ELi1ELi16ELb1ELb0EEEJSH_NS5_IJNSS_ISE_SB_EENSS_ISF_SB_EEEEESI_SJ_SI_SJ_NS1C_6fusion15FusionCallbacksIS1G_NS1K_17LinearCombinationISI_fSI_fLNS_15FloatRoundStyleE2EEESH_S1J_JEEENS4_5SM1004TMEM4LOAD26SM100_TMEM_LOAD_16dp256b4xESZ_NS10_INS11_ILi2ELi4ELi3EEES14_NSS_INS5_IJS15_SF_EEENS5_IJSF_SB_EEEEEEENS4_17SM75_U32x4_LDSM_NENS4_14SM90_TMA_STOREES1Y_NS4_17SM90_U32x4_STSM_NENS4_39AutoVectorizingCopyWithAssumedAlignmentILi128EEEEEEvvEEEEvNT_6ParamsE) ;  /* 0xffffff4c02bc7950 */ /* 0x000fea0003c3ffff */
.L_x_341:
[----:B------:R-:W-:-:S00]  /*b110*/  BRA `(.L_x_341) ;  /* 0xfffffffc00fc7947 */ /* 0x000fc0000383ffff */
[----:B------:R-:W-:-:S00]  /*b120*/  NOP ;  /* 0x0000000000007918 */ /* 0x000fc00000000000 */
        /* <DEDUP_REMOVED lines=13> */
.L_x_342:


//--------------------- .nv.global.init           --------------------------
	.section	.nv.global.init,"aw",@progbits
.nv.global.init:
	.type		$str$27,@object
	.size		$str$27,($str$28 - $str$27)
$str$27:
        /*0000*/ 	.byte	0x28, 0x61, 0x64, 0x64, 0x72, 0x65, 0x73, 0x73, 0x20, 0x26, 0x20, 0x6d, 0x61, 0x73, 0x6b, 0x29
        /*0010*/ 	.byte	0x20, 0x3d, 0x3d, 0x20, 0x30, 0x00
	.type		$str$28,@object
	.size		$str$28,($str$26 - $str$28)
$str$28:
        /*0016*/ 	.byte	0x2f, 0x74, 0x6d, 0x70, 0x2f, 0x63, 0x75, 0x74, 0x6c, 0x61, 0x73, 0x73, 0x5f, 0x73, 0x77, 0x65
        /*0026*/ 	.byte	0x65, 0x70, 0x5f, 0x73, 0x72, 0x63, 0x2f, 0x69, 0x6e, 0x63, 0x6c, 0x75, 0x64, 0x65, 0x2f, 0x63
        /*0036*/ 	.byte	0x75, 0x74, 0x65, 0x2f, 0x70, 0x6f, 0x69, 0x6e, 0x74, 0x65, 0x72, 0x5f, 0x66, 0x6c, 0x61, 0x67
        /*0046*/ 	.byte	0x67, 0x65, 0x64, 0x2e, 0x68, 0x70, 0x70, 0x00
	.type		$str$26,@object
	.size		$str$26,($str$25 - $str$26)
$str$26:
        /*004e*/ 	.byte	0x2f, 0x74, 0x6d, 0x70, 0x2f, 0x63, 0x75, 0x74, 0x6c, 0x61, 0x73, 0x73, 0x5f, 0x73, 0x77, 0x65
        /*005e*/ 	.byte	0x65, 0x70, 0x5f, 0x73, 0x72, 0x63, 0x2f, 0x69, 0x6e, 0x63, 0x6c, 0x75, 0x64, 0x65, 0x2f, 0x63
        /*006e*/ 	.byte	0x75, 0x74, 0x65, 0x2f, 0x61, 0x74, 0x6f, 0x6d, 0x2f, 0x63, 0x6f, 0x70, 0x79, 0x5f, 0x74, 0x72
        /*007e*/ 	.byte	0x61, 0x69, 0x74, 0x73, 0x5f, 0x73, 0x6d, 0x31, 0x30, 0x30, 0x2e, 0x68, 0x70, 0x70, 0x00
	.type		$str$25,@object
	.size		$str$25,(__unnamed_1 - $str$25)
$str$25:
        /*008d*/ 	.byte	0x28, 0x28, 0x75, 0x69, 0x6e, 0x74, 0x33, 0x32, 0x5f, 0x74, 0x28, 0x74, 0x68, 0x72, 0x65, 0x61
        /*009d*/ 	.byte	0x64, 0x49, 0x64, 0x78, 0x2e, 0x78, 0x29, 0x20, 0x2f, 0x20, 0x33, 0x32, 0x29, 0x20, 0x25, 0x20
        /*00ad*/ 	.byte	0x34, 0x29, 0x20, 0x3d, 0x3d, 0x20, 0x28, 0x28, 0x28, 0x74, 0x6d, 0x65, 0x6d, 0x5f, 0x61, 0x64
        /*00bd*/ 	.byte	0x64, 0x72, 0x20, 0x3e, 0x3e, 0x20, 0x31, 0x36, 0x29, 0x20, 0x2f, 0x20, 0x33, 0x32, 0x29, 0x20
        /*00cd*/ 	.byte	0x25, 0x20, 0x34, 0x29, 0x00
	.type		__unnamed_1,@object
	.size		__unnamed_1,(__unnamed_2 - __unnamed_1)
__unnamed_1:
        /*00d2*/ 	.byte	0x61, 0x75, 0x74, 0x6f, 0x20, 0x63, 0x75, 0x74, 0x65, 0x3a, 0x3a, 0x61, 0x73, 0x5f, 0x70, 0x6f
        /* <DEDUP_REMOVED lines=24> */
        /*0262*/ 	.byte	0x30, 0x34, 0x38, 0x3e, 0x3e, 0x3e, 0x3e, 0x5d, 0x00
	.type		__unnamed_2,@object
	.size		__unnamed_2,(.L_2 - __unnamed_2)
__unnamed_2:
        /* <DEDUP_REMOVED lines=45> */
        /*053b*/ 	.byte	0x3e, 0x3e, 0x3e, 0x5d, 0x00
.L_2:


//--------------------- .nv.shared._ZN7cutlass13device_kernelINS_4gemm6kernel13GemmUniversalIN4cute5tupleIJiiiiEEENS1_10collective13CollectiveMmaINS1_35MainloopSm100TmaUmmaWarpSpecializedILi72ELi2ELi4ENS5_IJNS4_1CILi1EEESB_SB_EEEEENS5_IJNSA_ILi64EEENSA_ILi32EEENSA_ILi16EEEEEENS_10bfloat16_tENS5_IJlSB_lEEESI_SJ_NS4_8TiledMMAINS4_8MMA_AtomIJNS4_20SM100_MMA_F16BF16_SSISI_SI_fLi64ELi32ELNS4_4UMMA5MajorE0ELSO_0ELNSN_7ScaleInE0ELSP_0EEEEEENS4_6LayoutISC_NS5_IJNSA_ILi0EEEST_ST_EEEEENS5_IJNS4_10UnderscoreESW_SW_EEEEENS4_13SM90_TMA_LOADENS4_14ComposedLayoutINS4_7SwizzleILi1ELi4ELi3EEENS4_18smem_ptr_flag_bitsILi16EEENSS_INS5_IJNSA_ILi8EEESG_EEENS5_IJSG_SB_EEEEEEEvNS4_8identityESZ_S19_vS1A_EENS_8epilogue10collective18CollectiveEpilogueINS1C_23Sm100TmaWarpSpecializedILi2ELi1ELi16ELb1ELb0EEEJSH_NS5_IJNSS_ISE_SB_EENSS_ISF_SB_EEEEESI_SJ_SI_SJ_NS1C_6fusion15FusionCallbacksIS1G_NS1K_17LinearCombinationISI_fSI_fLNS_15FloatRoundStyleE2EEESH_S1J_JEEENS4_5SM1004TMEM4LOAD26SM100_TMEM_LOAD_16dp256b4xESZ_NS10_INS11_ILi2ELi4ELi3EEES14_NSS_INS5_IJS15_SF_EEENS5_IJSF_SB_EEEEEEENS4_17SM75_U32x4_LDSM_NENS4_14SM90_TMA_STOREES1Y_NS4_17SM90_U32x4_STSM_NENS4_39AutoVectorizingCopyWithAssumedAlignmentILi128EEEEEEvvEEEEvNT_6ParamsE --------------------------
	.section	.nv.shared._ZN7cutlass13device_kernelINS_4gemm6kernel13GemmUniversalIN4cute5tupleIJiiiiEEENS1_10collective13CollectiveMmaINS1_35MainloopSm100TmaUmmaWarpSpecializedILi72ELi2ELi4ENS5_IJNS4_1CILi1EEESB_SB_EEEEENS5_IJNSA_ILi64EEENSA_ILi32EEENSA_ILi16EEEEEENS_10bfloat16_tENS5_IJlSB_lEEESI_SJ_NS4_8TiledMMAINS4_8MMA_AtomIJNS4_20SM100_MMA_F16BF16_SSISI_SI_fLi64ELi32ELNS4_4UMMA5MajorE0ELSO_0ELNSN_7ScaleInE0ELSP_0EEEEEENS4_6LayoutISC_NS5_IJNSA_ILi0EEEST_ST_EEEEENS5_IJNS4_10UnderscoreESW_SW_EEEEENS4_13SM90_TMA_LOADENS4_14ComposedLayoutINS4_7SwizzleILi1ELi4ELi3EEENS4_18smem_ptr_flag_bitsILi16EEENSS_INS5_IJNSA_ILi8EEESG_EEENS5_IJSG_SB_EEEEEEEvNS4_8identityESZ_S19_vS1A_EENS_8epilogue10collective18CollectiveEpilogueINS1C_23Sm100TmaWarpSpecializedILi2ELi1ELi16ELb1ELb0EEEJSH_NS5_IJNSS_ISE_SB_EENSS_ISF_SB_EEEEESI_SJ_SI_SJ_NS1C_6fusion15FusionCallbacksIS1G_NS1K_17LinearCombinationISI_fSI_fLNS_15FloatRoundStyleE2EEESH_S1J_JEEENS4_5SM1004TMEM4LOAD26SM100_TMEM_LOAD_16dp256b4xESZ_NS10_INS11_ILi2ELi4ELi3EEES14_NSS_INS5_IJS15_SF_EEENS5_IJSF_SB_EEEEEEENS4_17SM75_U32x4_LDSM_NENS4_14SM90_TMA_STOREES1Y_NS4_17SM90_U32x4_STSM_NENS4_39AutoVectorizingCopyWithAssumedAlignmentILi128EEEEEEvvEEEEvNT_6ParamsE,"aw",@nobits
	.sectionflags	@""
	.align	16
	.zero		1024


//--------------------- .nv.shared.reserved.0     --------------------------
	.section	.nv.shared.reserved.0,"aw",@nobits
	.weak		__nv_reservedSMEM_offset_0_alias
	.size		__nv_reservedSMEM_offset_0_alias, 0, 64
	.other		__nv_reservedSMEM_offset_0_alias,@"STO_CUDA_RESERVED_SHARED STV_DEFAULT"
__nv_reservedSMEM_offset_0_alias:
	.zero		0
.nv.shared.reserved.0:
	.zero		64
	.weak		__nv_reservedSMEM_tcgen05_partition
	.type		__nv_reservedSMEM_tcgen05_partition,@object
	.size		__nv_reservedSMEM_tcgen05_partition,(.L_0 - __nv_reservedSMEM_tcgen05_partition)
__nv_reservedSMEM_tcgen05_partition:
	.zero		32
.L_0:


//--------------------- .nv.global                --------------------------
	.section	.nv.global,"aw",@nobits
.nv.global:
	.type		_ZN39_INTERNAL_e4799321_4_k_cu_9c46005f_32424cute1_E,@object
	.size		_ZN39_INTERNAL_e4799321_4_k_cu_9c46005f_32424cute1_E,(_ZN39_INTERNAL_e4799321_4_k_cu_9c46005f_32424cuda3std3__45__cpo6cbeginE - _ZN39_INTERNAL_e4799321_4_k_cu_9c46005f_32424cute1_E)
_ZN39_INTERNAL_e4799321_4_k_cu_9c46005f_32424cute1_E:
	.zero		1
	.type		_ZN39_INTERNAL_e4799321_4_k_cu_9c46005f_32424cuda3std3__45__cpo6cbeginE,@object
	.size		_ZN39_INTERNAL_e4799321_4_k_cu_9c46005f_32424cuda3std3__45__cpo6cbeginE,(_ZN39_INTERNAL_e4799321_4_k_cu_9c46005f_32424cuda3std3__48in_placeE - _ZN39_INTERNAL_e4799321_4_k_cu_9c46005f_32424cuda3std3__45__cpo6cbeginE)
_ZN39_INTERNAL_e4799321_4_k_cu_9c46005f_32424cuda3std3__45__cpo6cbeginE:
	.zero		1
	.type		_ZN39_INTERNAL_e4799321_4_k_cu_9c46005f_32424cuda3std3__48in_placeE,@object
	.size		_ZN39_INTERNAL_e4799321_4_k_cu_9c46005f_32424cuda3std3__48in_placeE,(_ZN39_INTERNAL_e4799321_4_k_cu_9c46005f_32424cuda3std6ranges3__45__cpo9iter_moveE - _ZN39_INTERNAL_e4799321_4_k_cu_9c46005f_32424cuda3std3__48in_placeE)
_ZN39_INTERNAL_e4799321_4_k_cu_9c46005f_32424cuda3std3__48in_placeE:
	.zero		1
	.type		_ZN39_INTERNAL_e4799321_4_k_cu_9c46005f_32424cuda3std6ranges3__45__cpo9iter_moveE,@object
	.size		_ZN39_INTERNAL_e4799321_4_k_cu_9c46005f_32424cuda3std6ranges3__45__cpo9iter_moveE,(_ZN39_INTERNAL_e4799321_4_k_cu_9c46005f_32424cuda3std3__45__cpo5beginE - _ZN39_INTERNAL_e4799321_4_k_cu_9c46005f_32424cuda3std6ranges3__45__cpo9iter_moveE)
_ZN39_INTERNAL_e4799321_4_k_cu_9c46005f_32424cuda3std6ranges3__45__cpo9iter_moveE:
	.zero		1
	.type		_ZN39_INTERNAL_e4799321_4_k_cu_9c46005f_32424cuda3std3__45__cpo5beginE,@object
	.size		_ZN39_INTERNAL_e4799321_4_k_cu_9c46005f_32424cuda3std3__45__cpo5beginE,(_ZN39_INTERNAL_e4799321_4_k_cu_9c46005f_32424cuda3std3__441_GLOBAL__N__e4799321_4_k_cu_9c46005f_32426ignoreE - _ZN39_INTERNAL_e4799321_4_k_cu_9c46005f_32424cuda3std3__45__cpo5beginE)
_ZN39_INTERNAL_e4799321_4_k_cu_9c46005f_32424cuda3std3__45__cpo5beginE:
	.zero		1
	.type		_ZN39_INTERNAL_e4799321_4_k_cu_9c46005f_32424cuda3std3__441_GLOBAL__N__e4799321_4_k_cu_9c46005f_32426ignoreE,@object
	.size		_ZN39_INTERNAL_e4799321_4_k_cu_9c46005f_32424cuda3std3__441_GLOBAL__N__e4799321_4_k_cu_9c46005f_32426ignoreE,(_ZN39_INTERNAL_e4799321_4_k_cu_9c46005f_32424cute7productE - _ZN39_INTERNAL_e4799321_4_k_cu_9c46005f_32424cuda3std3__441_GLOBAL__N__e4799321_4_k_cu_9c46005f_32426ignoreE)
_ZN39_INTERNAL_e4799321_4_k_cu_9c46005f_32424cuda3std3__441_GLOBAL__N__e4799321_4_k_cu_9c46005f_32426ignoreE:
	.zero		1
	.type		_ZN39_INTERNAL_e4799321_4_k_cu_9c46005f_32424cute7productE,@object
	.size		_ZN39_INTERNAL_e4799321_4_k_cu_9c46005f_32424cute7productE,(_ZN39_INTERNAL_e4799321_4_k_cu_9c46005f_32424cuda3std3__45__cpo3endE - _ZN39_INTERNAL_e4799321_4_k_cu_9c46005f_32424cute7productE)
_ZN39_INTERNAL_e4799321_4_k_cu_9c46005f_32424cute7productE:
	.zero		1
	.type		_ZN39_INTERNAL_e4799321_4_k_cu_9c46005f_32424cuda3std3__45__cpo3endE,@object
	.size		_ZN39_INTERNAL_e4799321_4_k_cu_9c46005f_32424cuda3std3__45__cpo3endE,(_ZN39_INTERNAL_e4799321_4_k_cu_9c46005f_32424cuda3std3__419piecewise_constructE - _ZN39_INTERNAL_e4799321_4_k_cu_9c46005f_32424cuda3std3__45__cpo3endE)
_ZN39_INTERNAL_e4799321_4_k_cu_9c46005f_32424cuda3std3__45__cpo3endE:
	.zero		1
	.type		_ZN39_INTERNAL_e4799321_4_k_cu_9c46005f_32424cuda3std3__419piecewise_constructE,@object
	.size		_ZN39_INTERNAL_e4799321_4_k_cu_9c46005f_32424cuda3std3__419piecewise_constructE,(_ZN39_INTERNAL_e4799321_4_k_cu_9c46005f_32424cuda3std3__45__cpo4cendE - _ZN39_INTERNAL_e4799321_4_k_cu_9c46005f_32424cuda3std3__419piecewise_constructE)
_ZN39_INTERNAL_e4799321_4_k_cu_9c46005f_32424cuda3std3__419piecewise_constructE:
	.zero		1
	.type		_ZN39_INTERNAL_e4799321_4_k_cu_9c46005f_32424cuda3std3__45__cpo4cendE,@object
	.size		_ZN39_INTERNAL_e4799321_4_k_cu_9c46005f_32424cuda3std3__45__cpo4cendE,(_ZN39_INTERNAL_e4799321_4_k_cu_9c46005f_32424cuda3std6ranges3__45__cpo4swapE - _ZN39_INTERNAL_e4799321_4_k_cu_9c46005f_32424cuda3std3__45__cpo4cendE)
_ZN39_INTERNAL_e4799321_4_k_cu_9c46005f_32424cuda3std3__45__cpo4cendE:
	.zero		1
	.type		_ZN39_INTERNAL_e4799321_4_k_cu_9c46005f_32424cuda3std6ranges3__45__cpo4swapE,@object
	.size		_ZN39_INTERNAL_e4799321_4_k_cu_9c46005f_32424cuda3std6ranges3__45__cpo4swapE,(.L_10 - _ZN39_INTERNAL_e4799321_4_k_cu_9c46005f_32424cuda3std6ranges3__45__cpo4swapE)
_ZN39_INTERNAL_e4799321_4_k_cu_9c46005f_32424cuda3std6ranges3__45__cpo4swapE:
	.zero		1
.L_10:


//--------------------- .nv.constant0._ZN7cutlass13device_kernelINS_4gemm6kernel13GemmUniversalIN4cute5tupleIJiiiiEEENS1_10collective13CollectiveMmaINS1_35MainloopSm100TmaUmmaWarpSpecializedILi72ELi2ELi4ENS5_IJNS4_1CILi1EEESB_SB_EEEEENS5_IJNSA_ILi64EEENSA_ILi32EEENSA_ILi16EEEEEENS_10bfloat16_tENS5_IJlSB_lEEESI_SJ_NS4_8TiledMMAINS4_8MMA_AtomIJNS4_20SM100_MMA_F16BF16_SSISI_SI_fLi64ELi32ELNS4_4UMMA5MajorE0ELSO_0ELNSN_7ScaleInE0ELSP_0EEEEEENS4_6LayoutISC_NS5_IJNSA_ILi0EEEST_ST_EEEEENS5_IJNS4_10UnderscoreESW_SW_EEEEENS4_13SM90_TMA_LOADENS4_14ComposedLayoutINS4_7SwizzleILi1ELi4ELi3EEENS4_18smem_ptr_flag_bitsILi16EEENSS_INS5_IJNSA_ILi8EEESG_EEENS5_IJSG_SB_EEEEEEEvNS4_8identityESZ_S19_vS1A_EENS_8epilogue10collective18CollectiveEpilogueINS1C_23Sm100TmaWarpSpecializedILi2ELi1ELi16ELb1ELb0EEEJSH_NS5_IJNSS_ISE_SB_EENSS_ISF_SB_EEEEESI_SJ_SI_SJ_NS1C_6fusion15FusionCallbacksIS1G_NS1K_17LinearCombinationISI_fSI_fLNS_15FloatRoundStyleE2EEESH_S1J_JEEENS4_5SM1004TMEM4LOAD26SM100_TMEM_LOAD_16dp256b4xESZ_NS10_INS11_ILi2ELi4ELi3EEES14_NSS_INS5_IJS15_SF_EEENS5_IJSF_SB_EEEEEEENS4_17SM75_U32x4_LDSM_NENS4_14SM90_TMA_STOREES1Y_NS4_17SM90_U32x4_STSM_NENS4_39AutoVectorizingCopyWithAssumedAlignmentILi128EEEEEEvvEEEEvNT_6ParamsE --------------------------
	.section	.nv.constant0._ZN7cutlass13device_kernelINS_4gemm6kernel13GemmUniversalIN4cute5tupleIJiiiiEEENS1_10collective13CollectiveMmaINS1_35MainloopSm100TmaUmmaWarpSpecializedILi72ELi2ELi4ENS5_IJNS4_1CILi1EEESB_SB_EEEEENS5_IJNSA_ILi64EEENSA_ILi32EEENSA_ILi16EEEEEENS_10bfloat16_tENS5_IJlSB_lEEESI_SJ_NS4_8TiledMMAINS4_8MMA_AtomIJNS4_20SM100_MMA_F16BF16_SSISI_SI_fLi64ELi32ELNS4_4UMMA5MajorE0ELSO_0ELNSN_7ScaleInE0ELSP_0EEEEEENS4_6LayoutISC_NS5_IJNSA_ILi0EEEST_ST_EEEEENS5_IJNS4_10UnderscoreESW_SW_EEEEENS4_13SM90_TMA_LOADENS4_14ComposedLayoutINS4_7SwizzleILi1ELi4ELi3EEENS4_18smem_ptr_flag_bitsILi16EEENSS_INS5_IJNSA_ILi8EEESG_EEENS5_IJSG_SB_EEEEEEEvNS4_8identityESZ_S19_vS1A_EENS_8epilogue10collective18CollectiveEpilogueINS1C_23Sm100TmaWarpSpecializedILi2ELi1ELi16ELb1ELb0EEEJSH_NS5_IJNSS_ISE_SB_EENSS_ISF_SB_EEEEESI_SJ_SI_SJ_NS1C_6fusion15FusionCallbacksIS1G_NS1K_17LinearCombinationISI_fSI_fLNS_15FloatRoundStyleE2EEESH_S1J_JEEENS4_5SM1004TMEM4LOAD26SM100_TMEM_LOAD_16dp256b4xESZ_NS10_INS11_ILi2ELi4ELi3EEES14_NSS_INS5_IJS15_SF_EEENS5_IJSF_SB_EEEEEEENS4_17SM75_U32x4_LDSM_NENS4_14SM90_TMA_STOREES1Y_NS4_17SM90_U32x4_STSM_NENS4_39AutoVectorizingCopyWithAssumedAlignmentILi128EEEEEEvvEEEEvNT_6ParamsE,"a",@progbits
	.sectionflags	@""
	.align	4
.nv.constant0._ZN7cutlass13device_kernelINS_4gemm6kernel13GemmUniversalIN4cute5tupleIJiiiiEEENS1_10collective13CollectiveMmaINS1_35MainloopSm100TmaUmmaWarpSpecializedILi72ELi2ELi4ENS5_IJNS4_1CILi1EEESB_SB_EEEEENS5_IJNSA_ILi64EEENSA_ILi32EEENSA_ILi16EEEEEENS_10bfloat16_tENS5_IJlSB_lEEESI_SJ_NS4_8TiledMMAINS4_8MMA_AtomIJNS4_20SM100_MMA_F16BF16_SSISI_SI_fLi64ELi32ELNS4_4UMMA5MajorE0ELSO_0ELNSN_7ScaleInE0ELSP_0EEEEEENS4_6LayoutISC_NS5_IJNSA_ILi0EEEST_ST_EEEEENS5_IJNS4_10UnderscoreESW_SW_EEEEENS4_13SM90_TMA_LOADENS4_14ComposedLayoutINS4_7SwizzleILi1ELi4ELi3EEENS4_18smem_ptr_flag_bitsILi16EEENSS_INS5_IJNSA_ILi8EEESG_EEENS5_IJSG_SB_EEEEEEEvNS4_8identityESZ_S19_vS1A_EENS_8epilogue10collective18CollectiveEpilogueINS1C_23Sm100TmaWarpSpecializedILi2ELi1ELi16ELb1ELb0EEEJSH_NS5_IJNSS_ISE_SB_EENSS_ISF_SB_EEEEESI_SJ_SI_SJ_NS1C_6fusion15FusionCallbacksIS1G_NS1K_17LinearCombinationISI_fSI_fLNS_15FloatRoundStyleE2EEESH_S1J_JEEENS4_5SM1004TMEM4LOAD26SM100_TMEM_LOAD_16dp256b4xESZ_NS10_INS11_ILi2ELi4ELi3EEES14_NSS_INS5_IJS15_SF_EEENS5_IJSF_SB_EEEEEEENS4_17SM75_U32x4_LDSM_NENS4_14SM90_TMA_STOREES1Y_NS4_17SM90_U32x4_STSM_NENS4_39AutoVectorizingCopyWithAssumedAlignmentILi128EEEEEEvvEEEEvNT_6ParamsE:
	.zero		2944


//--------------------- SYMBOLS --------------------------

	.type		.nv.reservedSmem.offset0,@object
	.size		.nv.reservedSmem.offset0,0x4
	.type		.nv.reservedSmem.cap,@object
	.size		.nv.reservedSmem.cap,0x4
	.type		__assertfail,@function
